	.target	sm_90a

	.elftype	@"ET_EXEC"


//--------------------- .note.nv.tkinfo           --------------------------
	.section	.note.nv.tkinfo,"",@"SHT_NOTE"
	.sectionflags	@"SHF_NOTE_NV_TKINFO"
	.tkinfo
        /*0018*/ 	.word	0x00000002
        /*0030*/ 	.string	""
        /*0030*/ 	.string	"ptxas"
        /*0030*/ 	.string	"Cuda compilation tools, release 13.0, V13.0.88"
        /*0030*/ 	.string	"Build cuda_13.0.r13.0/compiler.36424714_0"
        /*0030*/ 	.string	"-arch sm_90a -m 64 "



//--------------------- .note.nv.cuinfo           --------------------------
	.section	.note.nv.cuinfo,"",@"SHT_NOTE"
	.sectionflags	@"SHF_NOTE_NV_CUINFO"
        /*0018*/ 	.short	0x0002
        /*001a*/ 	.short	0x005a
        /*001c*/ 	.short	0x0082
	.zero		2


//--------------------- .nv.info                  --------------------------
	.section	.nv.info,"",@"SHT_CUDA_INFO"
	.align	4


	//----- nvinfo : EIATTR_REGCOUNT
	.align		4
        /*0000*/ 	.byte	0x04, 0x2f
        /*0002*/ 	.short	(.L_12 - .L_11)
	.align		4
.L_11:
        /*0004*/ 	.word	index@(_ZN7cutlass13device_kernelINS_4gemm6kernel13GemmUniversalIN4cute5tupleIJiiiiEEENS1_10collective13CollectiveMmaINS1_37MainloopSm90TmaGmmaWarpSpecializedFP8ILi4ENS5_IJNS4_1CILi1EEESB_SB_EEENS1_35KernelTmaWarpSpecializedCooperativeEEENS5_IJNSA_ILi256EEESF_NSA_ILi128EEEEEENS_12float_e5m2_tENS5_IJlSB_lEEESI_SJ_NS4_8TiledMMAINS4_8MMA_AtomIJNS4_4SM904GMMA31MMA_64x256x32_F32E5M2E5M2_SS_TNILNSN_7ScaleInE1ELSP_1EEEEEENS4_6LayoutINS5_IJNSA_ILi2EEESB_SB_EEENS5_IJSB_NSA_ILi0EEESV_EEEEENS5_IJNS4_10UnderscoreESY_SY_EEEEENS4_13SM90_TMA_LOADENS4_14ComposedLayoutINS4_7SwizzleILi3ELi4ELi3EEENS4_18smem_ptr_flag_bitsILi8EEENSS_INS5_IJNSA_ILi8EEESG_EEENS5_IJSG_SB_EEEEEEEvNS4_8identityES11_S1B_vS1C_EENS_8epilogue10collective6detail29Sm90TmaWarpSpecializedAdapterINS1F_15DefaultEpilogueISI_SJ_SJ_NS1E_6thread17LinearCombinationISI_Li1EffLNS1J_9ScaleType4KindE0ELNS_15FloatRoundStyleE2ESI_EENS1_15EpilogueDefaultEEEEEvvEEEEvNT_6ParamsE)
        /*0008*/ 	.word	0x000000a8


	//----- nvinfo : EIATTR_FRAME_SIZE
	.align		4
.L_12:
        /*000c*/ 	.byte	0x04, 0x11
        /*000e*/ 	.short	(.L_14 - .L_13)
	.align		4
.L_13:
        /*0010*/ 	.word	index@(_ZN7cutlass13device_kernelINS_4gemm6kernel13GemmUniversalIN4cute5tupleIJiiiiEEENS1_10collective13CollectiveMmaINS1_37MainloopSm90TmaGmmaWarpSpecializedFP8ILi4ENS5_IJNS4_1CILi1EEESB_SB_EEENS1_35KernelTmaWarpSpecializedCooperativeEEENS5_IJNSA_ILi256EEESF_NSA_ILi128EEEEEENS_12float_e5m2_tENS5_IJlSB_lEEESI_SJ_NS4_8TiledMMAINS4_8MMA_AtomIJNS4_4SM904GMMA31MMA_64x256x32_F32E5M2E5M2_SS_TNILNSN_7ScaleInE1ELSP_1EEEEEENS4_6LayoutINS5_IJNSA_ILi2EEESB_SB_EEENS5_IJSB_NSA_ILi0EEESV_EEEEENS5_IJNS4_10UnderscoreESY_SY_EEEEENS4_13SM90_TMA_LOADENS4_14ComposedLayoutINS4_7SwizzleILi3ELi4ELi3EEENS4_18smem_ptr_flag_bitsILi8EEENSS_INS5_IJNSA_ILi8EEESG_EEENS5_IJSG_SB_EEEEEEEvNS4_8identityES11_S1B_vS1C_EENS_8epilogue10collective6detail29Sm90TmaWarpSpecializedAdapterINS1F_15DefaultEpilogueISI_SJ_SJ_NS1E_6thread17LinearCombinationISI_Li1EffLNS1J_9ScaleType4KindE0ELNS_15FloatRoundStyleE2ESI_EENS1_15EpilogueDefaultEEEEEvvEEEEvNT_6ParamsE)
        /*0014*/ 	.word	0x00000cc0


	//----- nvinfo : EIATTR_MIN_STACK_SIZE
	.align		4
.L_14:
        /*0018*/ 	.byte	0x04, 0x12
        /*001a*/ 	.short	(.L_16 - .L_15)
	.align		4
.L_15:
        /*001c*/ 	.word	index@(_ZN7cutlass13device_kernelINS_4gemm6kernel13GemmUniversalIN4cute5tupleIJiiiiEEENS1_10collective13CollectiveMmaINS1_37MainloopSm90TmaGmmaWarpSpecializedFP8ILi4ENS5_IJNS4_1CILi1EEESB_SB_EEENS1_35KernelTmaWarpSpecializedCooperativeEEENS5_IJNSA_ILi256EEESF_NSA_ILi128EEEEEENS_12float_e5m2_tENS5_IJlSB_lEEESI_SJ_NS4_8TiledMMAINS4_8MMA_AtomIJNS4_4SM904GMMA31MMA_64x256x32_F32E5M2E5M2_SS_TNILNSN_7ScaleInE1ELSP_1EEEEEENS4_6LayoutINS5_IJNSA_ILi2EEESB_SB_EEENS5_IJSB_NSA_ILi0EEESV_EEEEENS5_IJNS4_10UnderscoreESY_SY_EEEEENS4_13SM90_TMA_LOADENS4_14ComposedLayoutINS4_7SwizzleILi3ELi4ELi3EEENS4_18smem_ptr_flag_bitsILi8EEENSS_INS5_IJNSA_ILi8EEESG_EEENS5_IJSG_SB_EEEEEEEvNS4_8identityES11_S1B_vS1C_EENS_8epilogue10collective6detail29Sm90TmaWarpSpecializedAdapterINS1F_15DefaultEpilogueISI_SJ_SJ_NS1E_6thread17LinearCombinationISI_Li1EffLNS1J_9ScaleType4KindE0ELNS_15FloatRoundStyleE2ESI_EENS1_15EpilogueDefaultEEEEEvvEEEEvNT_6ParamsE)
        /*0020*/ 	.word	0x00000cc0
.L_16:


//--------------------- .nv.compat                --------------------------
	.section	.nv.compat,"",@"SHT_CUDA_COMPAT_INFO"
	.align	4
        /*0000*/ 	.byte	0x02, 0x09, 0x01, 0x00, 0x02, 0x02, 0x04, 0x00, 0x02, 0x05, 0x05, 0x00, 0x03, 0x07, 0x01, 0x01
        /*0010*/ 	.byte	0x02, 0x03, 0x01, 0x00, 0x02, 0x06, 0x01, 0x00, 0x04, 0x0b, 0x08, 0x00, 0x00, 0x00, 0x00, 0x00
        /*0020*/ 	.byte	0x00, 0x00, 0x00, 0x00


//--------------------- .nv.info._ZN7cutlass13device_kernelINS_4gemm6kernel13GemmUniversalIN4cute5tupleIJiiiiEEENS1_10collective13CollectiveMmaINS1_37MainloopSm90TmaGmmaWarpSpecializedFP8ILi4ENS5_IJNS4_1CILi1EEESB_SB_EEENS1_35KernelTmaWarpSpecializedCooperativeEEENS5_IJNSA_ILi256EEESF_NSA_ILi128EEEEEENS_12float_e5m2_tENS5_IJlSB_lEEESI_SJ_NS4_8TiledMMAINS4_8MMA_AtomIJNS4_4SM904GMMA31MMA_64x256x32_F32E5M2E5M2_SS_TNILNSN_7ScaleInE1ELSP_1EEEEEENS4_6LayoutINS5_IJNSA_ILi2EEESB_SB_EEENS5_IJSB_NSA_ILi0EEESV_EEEEENS5_IJNS4_10UnderscoreESY_SY_EEEEENS4_13SM90_TMA_LOADENS4_14ComposedLayoutINS4_7SwizzleILi3ELi4ELi3EEENS4_18smem_ptr_flag_bitsILi8EEENSS_INS5_IJNSA_ILi8EEESG_EEENS5_IJSG_SB_EEEEEEEvNS4_8identityES11_S1B_vS1C_EENS_8epilogue10collective6detail29Sm90TmaWarpSpecializedAdapterINS1F_15DefaultEpilogueISI_SJ_SJ_NS1E_6thread17LinearCombinationISI_Li1EffLNS1J_9ScaleType4KindE0ELNS_15FloatRoundStyleE2ESI_EENS1_15EpilogueDefaultEEEEEvvEEEEvNT_6ParamsE --------------------------
	.section	.nv.info._ZN7cutlass13device_kernelINS_4gemm6kernel13GemmUniversalIN4cute5tupleIJiiiiEEENS1_10collective13CollectiveMmaINS1_37MainloopSm90TmaGmmaWarpSpecializedFP8ILi4ENS5_IJNS4_1CILi1EEESB_SB_EEENS1_35KernelTmaWarpSpecializedCooperativeEEENS5_IJNSA_ILi256EEESF_NSA_ILi128EEEEEENS_12float_e5m2_tENS5_IJlSB_lEEESI_SJ_NS4_8TiledMMAINS4_8MMA_AtomIJNS4_4SM904GMMA31MMA_64x256x32_F32E5M2E5M2_SS_TNILNSN_7ScaleInE1ELSP_1EEEEEENS4_6LayoutINS5_IJNSA_ILi2EEESB_SB_EEENS5_IJSB_NSA_ILi0EEESV_EEEEENS5_IJNS4_10UnderscoreESY_SY_EEEEENS4_13SM90_TMA_LOADENS4_14ComposedLayoutINS4_7SwizzleILi3ELi4ELi3EEENS4_18smem_ptr_flag_bitsILi8EEENSS_INS5_IJNSA_ILi8EEESG_EEENS5_IJSG_SB_EEEEEEEvNS4_8identityES11_S1B_vS1C_EENS_8epilogue10collective6detail29Sm90TmaWarpSpecializedAdapterINS1F_15DefaultEpilogueISI_SJ_SJ_NS1E_6thread17LinearCombinationISI_Li1EffLNS1J_9ScaleType4KindE0ELNS_15FloatRoundStyleE2ESI_EENS1_15EpilogueDefaultEEEEEvvEEEEvNT_6ParamsE,"",@"SHT_CUDA_INFO"
	.sectionflags	@""
	.align	4


	//----- nvinfo : EIATTR_CUDA_API_VERSION
	.align		4
        /*0000*/ 	.byte	0x04, 0x37
        /*0002*/ 	.short	(.L_18 - .L_17)
.L_17:
        /*0004*/ 	.word	0x00000082


	//----- nvinfo : EIATTR_KPARAM_INFO
	.align		4
.L_18:
        /*0008*/ 	.byte	0x04, 0x17
        /*000a*/ 	.short	(.L_20 - .L_19)
.L_19:
        /*000c*/ 	.word	0x00000000
        /*0010*/ 	.short	0x0000
        /*0012*/ 	.short	0x0070
        /*0014*/ 	.byte	0x00, 0xf0, 0x01, 0x10


	//----- nvinfo : EIATTR_SPARSE_MMA_MASK
	.align		4
.L_20:
        /*0018*/ 	.byte	0x03, 0x50
        /*001a*/ 	.short	0x0000


	//----- nvinfo : EIATTR_MAXREG_COUNT
	.align		4
        /*001c*/ 	.byte	0x03, 0x1b
        /*001e*/ 	.short	0x00a8


	//----- nvinfo : EIATTR_NUM_BARRIERS
	.align		4
        /*0020*/ 	.byte	0x02, 0x4c
        /*0022*/ 	.byte	0x01
	.zero		1


	//----- nvinfo : EIATTR_ANNOTATIONS
	.align		4
        /*0024*/ 	.byte	0x04, 0x55
        /*0026*/ 	.short	(.L_22 - .L_21)


	//   ....[0]....
.L_21:
        /*0028*/ 	.word	0x00000001
        /*002c*/ 	.byte	0x90, 0x05, 0x00, 0x00, 0x01, 0x00, 0x00, 0x00, 0xb0, 0x05, 0x00, 0x00, 0x01, 0x00, 0x00, 0x00
        /* <DEDUP_REMOVED lines=2035> */
        /*7f6c*/ 	.byte	0xa0, 0x99, 0x02, 0x00


	//----- nvinfo : EIATTR_MERCURY_ISA_VERSION
	.align		4
.L_22:
        /*7f70*/ 	.byte	0x03, 0x5f
        /*7f72*/ 	.short	0x0101


	//----- nvinfo : EIATTR_INT_WARP_WIDE_INSTR_OFFSETS
	.align		4
        /*7f74*/ 	.byte	0x04, 0x31
        /*7f76*/ 	.short	(.L_24 - .L_23)


	//   ....[0]....
.L_23:
        /*7f78*/ 	.word	0x00000480


	//   ....[1]....
        /*7f7c*/ 	.word	0x000004a0


	//   ....[2]....
        /*7f80*/ 	.word	0x000005a0


	//----- nvinfo : EIATTR_COOP_GROUP_MASK_REGIDS
	.align		4
.L_24:
        /*7f84*/ 	.byte	0x04, 0x29
        /*7f86*/ 	.short	(.L_26 - .L_25)


	//   ....[0]....
.L_25:
        /*7f88*/ 	.word	0xffffffff


	//   ....[1]....
        /*7f8c*/ 	.word	0xffffffff


	//   ....[2]....
        /*7f90*/ 	.word	0xffffffff


	//   ....[3]....
        /*7f94*/ 	.word	0xffffffff


	//   ....[4]....
        /*7f98*/ 	.word	0xffffffff


	//----- nvinfo : EIATTR_COOP_GROUP_INSTR_OFFSETS
	.align		4
.L_26:
        /*7f9c*/ 	.byte	0x04, 0x28
        /*7f9e*/ 	.short	(.L_28 - .L_27)


	//   ....[0]....
.L_27:
        /*7fa0*/ 	.word	0x00000070


	//   ....[1]....
        /*7fa4*/ 	.word	0x00000080


	//   ....[2]....
        /*7fa8*/ 	.word	0x000001a0


	//   ....[3]....
        /*7fac*/ 	.word	0x000003c0


	//   ....[4]....
        /*7fb0*/ 	.word	0x000026c0


	//----- nvinfo : EIATTR_REG_RECONFIG
	.align		4
.L_28:
        /*7fb4*/ 	.byte	0x01, 0x54
	.zero		2


	//----- nvinfo : EIATTR_MBARRIER_INSTR_OFFSETS
	.align		4
        /*7fb8*/ 	.byte	0x04, 0x39
        /*7fba*/ 	.short	(.L_30 - .L_29)


	//   ....[0]....
.L_29:
        /*7fbc*/ 	.word	0x00000320
        /*7fc0*/ 	.word	0x000000ff
        /*7fc4*/ 	.word	0x00000000
        /*7fc8*/ 	.short	0x0100
        /*7fca*/ 	.byte	0x09
	.zero		1


	//   ....[1]....
        /*7fcc*/ 	.word	0x00000330
        /*7fd0*/ 	.word	0x000000ff
        /*7fd4*/ 	.word	0x00000020
        /*7fd8*/ 	.short	0x0100
        /*7fda*/ 	.byte	0x09
	.zero		1


	//   ....[2]....
        /*7fdc*/ 	.word	0x00000340
        /*7fe0*/ 	.word	0x000000ff
        /*7fe4*/ 	.word	0x00000008
        /*7fe8*/ 	.short	0x0100
        /*7fea*/ 	.byte	0x09
	.zero		1


	//   ....[3]....
        /*7fec*/ 	.word	0x00000350
        /*7ff0*/ 	.word	0x000000ff
        /*7ff4*/ 	.word	0x00000028
        /*7ff8*/ 	.short	0x0100
        /*7ffa*/ 	.byte	0x09
	.zero		1


	//   ....[4]....
        /*7ffc*/ 	.word	0x00000360
        /*8000*/ 	.word	0x000000ff
        /*8004*/ 	.word	0x00000010
        /*8008*/ 	.short	0x0100
        /*800a*/ 	.byte	0x09
	.zero		1


	//   ....[5]....
        /*800c*/ 	.word	0x00000370
        /*8010*/ 	.word	0x000000ff
        /*8014*/ 	.word	0x00000030
        /*8018*/ 	.short	0x0100
        /*801a*/ 	.byte	0x09
	.zero		1


	//   ....[6]....
        /*801c*/ 	.word	0x00000380
        /*8020*/ 	.word	0x000000ff
        /*8024*/ 	.word	0x00000018
        /*8028*/ 	.short	0x0100
        /*802a*/ 	.byte	0x09
	.zero		1


	//   ....[7]....
        /*802c*/ 	.word	0x00000390
        /*8030*/ 	.word	0x000000ff
        /*8034*/ 	.word	0x00000038
        /*8038*/ 	.short	0x0100
        /*803a*/ 	.byte	0x09
	.zero		1


	//   ....[8]....
        /*803c*/ 	.word	0x000005d0
        /*8040*/ 	.word	0x000000ff
        /*8044*/ 	.word	0x00000050
        /*8048*/ 	.short	0x0100
        /*804a*/ 	.byte	0x06
	.zero		1


	//   ....[9]....
        /*804c*/ 	.word	0x000005e0
        /*8050*/ 	.word	0x000000ff
        /*8054*/ 	.word	0x00000058
        /*8058*/ 	.short	0x0100
        /*805a*/ 	.byte	0x06
	.zero		1


	//   ....[10]....
        /*805c*/ 	.word	0x00002ab0
        /*8060*/ 	.word	0x000000ff
        /*8064*/ 	.word	0x00000000
        /*8068*/ 	.short	0x010a
        /*806a*/ 	.byte	0x06
	.zero		1


	//   ....[11]....
        /*806c*/ 	.word	0x00002af0
        /*8070*/ 	.word	0x000000ff
        /*8074*/ 	.word	0x00000000
        /*8078*/ 	.short	0x010a
        /*807a*/ 	.byte	0x06
	.zero		1


	//   ....[12]....
        /*807c*/ 	.word	0x00008e00
        /*8080*/ 	.word	0x000000ff
        /*8084*/ 	.word	0x00000000
        /*8088*/ 	.short	0x010a
        /*808a*/ 	.byte	0x10
	.zero		1


	//   ....[13]....
        /*808c*/ 	.word	0x00008e40
        /*8090*/ 	.word	0x000000ff
        /*8094*/ 	.word	0x00000000
        /*8098*/ 	.short	0x010a
        /*809a*/ 	.byte	0x10
	.zero		1


	//   ....[14]....
        /*809c*/ 	.word	0x00011640
        /*80a0*/ 	.word	0x000000ff
        /*80a4*/ 	.word	0x00000000
        /*80a8*/ 	.short	0x0101
        /*80aa*/ 	.byte	0x08
	.zero		1


	//   ....[15]....
        /*80ac*/ 	.word	0x000150f0
        /*80b0*/ 	.word	0x000000ff
        /*80b4*/ 	.word	0x00000000
        /*80b8*/ 	.short	0x0101
        /*80ba*/ 	.byte	0x06
	.zero		1


	//   ....[16]....
        /*80bc*/ 	.word	0x00028bf0
        /*80c0*/ 	.word	0x00000010
        /*80c4*/ 	.word	0x00000020
        /*80c8*/ 	.short	0x010a
        /*80ca*/ 	.byte	0x3f
	.zero		1


	//   ....[17]....
        /*80cc*/ 	.word	0x00028fb0
        /*80d0*/ 	.word	0x00000002
        /*80d4*/ 	.word	0x00000058
        /*80d8*/ 	.short	0x0101
        /*80da*/ 	.byte	0x3f
	.zero		1


	//   ....[18]....
        /*80dc*/ 	.word	0x000296e0
        /*80e0*/ 	.word	0x00000005
        /*80e4*/ 	.word	0x00000000
        /*80e8*/ 	.short	0x010a
        /*80ea*/ 	.byte	0x3f
	.zero		1


	//   ....[19]....
        /*80ec*/ 	.word	0x00029770
        /*80f0*/ 	.word	0x00000007
        /*80f4*/ 	.word	0x00000000
        /*80f8*/ 	.short	0x010a
        /*80fa*/ 	.byte	0x3f
	.zero		1


	//   ....[20]....
        /*80fc*/ 	.word	0x00029800
        /*8100*/ 	.word	0x00000007
        /*8104*/ 	.word	0x00000000
        /*8108*/ 	.short	0x010a
        /*810a*/ 	.byte	0x3f
	.zero		1


	//   ....[21]....
        /*810c*/ 	.word	0x00029890
        /*8110*/ 	.word	0x00000003
        /*8114*/ 	.word	0x00000000
        /*8118*/ 	.short	0x010a
        /*811a*/ 	.byte	0x3f
	.zero		1


	//   ....[22]....
        /*811c*/ 	.word	0x00029900
        /*8120*/ 	.word	0x00000003
        /*8124*/ 	.word	0x00000000
        /*8128*/ 	.short	0x010a
        /*812a*/ 	.byte	0x3f
	.zero		1


	//   ....[23]....
        /*812c*/ 	.word	0x00029970
        /*8130*/ 	.word	0x00000002
        /*8134*/ 	.word	0x00000000
        /*8138*/ 	.short	0x010a
        /*813a*/ 	.byte	0x3f
	.zero		1


	//   ....[24]....
        /*813c*/ 	.word	0x00029a50
        /*8140*/ 	.word	0x00000010
        /*8144*/ 	.word	0x00000020
        /*8148*/ 	.short	0x010a
        /*814a*/ 	.byte	0x3f
	.zero		1


	//   ....[25]....
        /*814c*/ 	.word	0x00029b30
        /*8150*/ 	.word	0x00000005
        /*8154*/ 	.word	0x00000000
        /*8158*/ 	.short	0x010a
        /*815a*/ 	.byte	0x3f
	.zero		1


	//   ....[26]....
        /*815c*/ 	.word	0x00029b80
        /*8160*/ 	.word	0x00000007
        /*8164*/ 	.word	0x00000000
        /*8168*/ 	.short	0x010a
        /*816a*/ 	.byte	0x3f
	.zero		1


	//   ....[27]....
        /*816c*/ 	.word	0x00029bd0
        /*8170*/ 	.word	0x00000007
        /*8174*/ 	.word	0x00000000
        /*8178*/ 	.short	0x010a
        /*817a*/ 	.byte	0x3f
	.zero		1


	//----- nvinfo : EIATTR_NUM_MBARRIERS
	.align		4
.L_30:
        /*817c*/ 	.byte	0x03, 0x38
        /*817e*/ 	.short	0x000a


	//----- nvinfo : EIATTR_EXIT_INSTR_OFFSETS
	.align		4
        /*8180*/ 	.byte	0x04, 0x1c
        /*8182*/ 	.short	(.L_32 - .L_31)


	//   ....[0]....
.L_31:
        /*8184*/ 	.word	0x00000640


	//   ....[1]....
        /*8188*/ 	.word	0x00000fa0


	//   ....[2]....
        /*818c*/ 	.word	0x00028220


	//   ....[3]....
        /*8190*/ 	.word	0x00028880


	//   ....[4]....
        /*8194*/ 	.word	0x000298e0


	//----- nvinfo : EIATTR_MAX_THREADS
	.align		4
.L_32:
        /*8198*/ 	.byte	0x04, 0x05
        /*819a*/ 	.short	(.L_34 - .L_33)
.L_33:
        /*819c*/ 	.word	0x00000180
        /*81a0*/ 	.word	0x00000001
        /*81a4*/ 	.word	0x00000001


	//----- nvinfo : EIATTR_CRS_STACK_SIZE
	.align		4
.L_34:
        /*81a8*/ 	.byte	0x04, 0x1e
        /*81aa*/ 	.short	(.L_36 - .L_35)
.L_35:
        /*81ac*/ 	.word	0x00000000


	//----- nvinfo : EIATTR_CBANK_PARAM_SIZE
	.align		4
.L_36:
        /*81b0*/ 	.byte	0x03, 0x19
        /*81b2*/ 	.short	0x0470


	//----- nvinfo : EIATTR_PARAM_CBANK
	.align		4
        /*81b4*/ 	.byte	0x04, 0x0a
        /*81b6*/ 	.short	(.L_38 - .L_37)
	.align		4
.L_37:
        /*81b8*/ 	.word	index@(.nv.constant0._ZN7cutlass13device_kernelINS_4gemm6kernel13GemmUniversalIN4cute5tupleIJiiiiEEENS1_10collective13CollectiveMmaINS1_37MainloopSm90TmaGmmaWarpSpecializedFP8ILi4ENS5_IJNS4_1CILi1EEESB_SB_EEENS1_35KernelTmaWarpSpecializedCooperativeEEENS5_IJNSA_ILi256EEESF_NSA_ILi128EEEEEENS_12float_e5m2_tENS5_IJlSB_lEEESI_SJ_NS4_8TiledMMAINS4_8MMA_AtomIJNS4_4SM904GMMA31MMA_64x256x32_F32E5M2E5M2_SS_TNILNSN_7ScaleInE1ELSP_1EEEEEENS4_6LayoutINS5_IJNSA_ILi2EEESB_SB_EEENS5_IJSB_NSA_ILi0EEESV_EEEEENS5_IJNS4_10UnderscoreESY_SY_EEEEENS4_13SM90_TMA_LOADENS4_14ComposedLayoutINS4_7SwizzleILi3ELi4ELi3EEENS4_18smem_ptr_flag_bitsILi8EEENSS_INS5_IJNSA_ILi8EEESG_EEENS5_IJSG_SB_EEEEEEEvNS4_8identityES11_S1B_vS1C_EENS_8epilogue10collective6detail29Sm90TmaWarpSpecializedAdapterINS1F_15DefaultEpilogueISI_SJ_SJ_NS1E_6thread17LinearCombinationISI_Li1EffLNS1J_9ScaleType4KindE0ELNS_15FloatRoundStyleE2ESI_EENS1_15EpilogueDefaultEEEEEvvEEEEvNT_6ParamsE)
        /*81bc*/ 	.short	0x0210
        /*81be*/ 	.short	0x0470


	//----- nvinfo : EIATTR_SW_WAR
	.align		4
.L_38:
        /*81c0*/ 	.byte	0x04, 0x36
        /*81c2*/ 	.short	(.L_40 - .L_39)
.L_39:
        /*81c4*/ 	.word	0x00000008
.L_40:


//--------------------- .nv.callgraph             --------------------------
	.section	.nv.callgraph,"",@"SHT_CUDA_CALLGRAPH"
	.align	4
	.sectionentsize	8
	.align		4
        /*0000*/ 	.word	0x00000000
	.align		4
        /*0004*/ 	.word	0xffffffff
	.align		4
        /*0008*/ 	.word	0x00000000
	.align		4
        /*000c*/ 	.word	0xfffffffe
	.align		4
        /*0010*/ 	.word	0x00000000
	.align		4
        /*0014*/ 	.word	0xfffffffd
	.align		4
        /*0018*/ 	.word	0x00000000
	.align		4
        /*001c*/ 	.word	0xfffffffc


//--------------------- .nv.constant4             --------------------------
	.section	.nv.constant4,"a",@progbits
	.align	8
	.align		8
.nv.constant4:
        /*0000*/ 	.dword	_ZN39_INTERNAL_5d233172_4_k_cu_4317ade8_48334cuda3std3__45__cpo5beginE
	.align		8
        /*0008*/ 	.dword	_ZN39_INTERNAL_5d233172_4_k_cu_4317ade8_48334cuda3std3__45__cpo3endE
	.align		8
        /*0010*/ 	.dword	_ZN39_INTERNAL_5d233172_4_k_cu_4317ade8_48334cuda3std3__45__cpo6cbeginE
	.align		8
        /*0018*/ 	.dword	_ZN39_INTERNAL_5d233172_4_k_cu_4317ade8_48334cuda3std3__45__cpo4cendE
	.align		8
        /*0020*/ 	.dword	_ZN39_INTERNAL_5d233172_4_k_cu_4317ade8_48334cuda3std3__441_GLOBAL__N__5d233172_4_k_cu_4317ade8_48336ignoreE
	.align		8
        /*0028*/ 	.dword	_ZN39_INTERNAL_5d233172_4_k_cu_4317ade8_48334cuda3std3__419piecewise_constructE
	.align		8
        /*0030*/ 	.dword	_ZN39_INTERNAL_5d233172_4_k_cu_4317ade8_48334cuda3std3__48in_placeE
	.align		8
        /*0038*/ 	.dword	_ZN39_INTERNAL_5d233172_4_k_cu_4317ade8_48334cuda3std6ranges3__45__cpo4swapE
	.align		8
        /*0040*/ 	.dword	_ZN39_INTERNAL_5d233172_4_k_cu_4317ade8_48334cuda3std6ranges3__45__cpo9iter_moveE
	.align		8
        /*0048*/ 	.dword	_ZN39_INTERNAL_5d233172_4_k_cu_4317ade8_48334cute7productE
	.align		8
        /*0050*/ 	.dword	_ZN39_INTERNAL_5d233172_4_k_cu_4317ade8_48334cute1_E


//--------------------- .text._ZN7cutlass13device_kernelINS_4gemm6kernel13GemmUniversalIN4cute5tupleIJiiiiEEENS1_10collective13CollectiveMmaINS1_37MainloopSm90TmaGmmaWarpSpecializedFP8ILi4ENS5_IJNS4_1CILi1EEESB_SB_EEENS1_35KernelTmaWarpSpecializedCooperativeEEENS5_IJNSA_ILi256EEESF_NSA_ILi128EEEEEENS_12float_e5m2_tENS5_IJlSB_lEEESI_SJ_NS4_8TiledMMAINS4_8MMA_AtomIJNS4_4SM904GMMA31MMA_64x256x32_F32E5M2E5M2_SS_TNILNSN_7ScaleInE1ELSP_1EEEEEENS4_6LayoutINS5_IJNSA_ILi2EEESB_SB_EEENS5_IJSB_NSA_ILi0EEESV_EEEEENS5_IJNS4_10UnderscoreESY_SY_EEEEENS4_13SM90_TMA_LOADENS4_14ComposedLayoutINS4_7SwizzleILi3ELi4ELi3EEENS4_18smem_ptr_flag_bitsILi8EEENSS_INS5_IJNSA_ILi8EEESG_EEENS5_IJSG_SB_EEEEEEEvNS4_8identityES11_S1B_vS1C_EENS_8epilogue10collective6detail29Sm90TmaWarpSpecializedAdapterINS1F_15DefaultEpilogueISI_SJ_SJ_NS1E_6thread17LinearCombinationISI_Li1EffLNS1J_9ScaleType4KindE0ELNS_15FloatRoundStyleE2ESI_EENS1_15EpilogueDefaultEEEEEvvEEEEvNT_6ParamsE --------------------------
	.section	.text._ZN7cutlass13device_kernelINS_4gemm6kernel13GemmUniversalIN4cute5tupleIJiiiiEEENS1_10collective13CollectiveMmaINS1_37MainloopSm90TmaGmmaWarpSpecializedFP8ILi4ENS5_IJNS4_1CILi1EEESB_SB_EEENS1_35KernelTmaWarpSpecializedCooperativeEEENS5_IJNSA_ILi256EEESF_NSA_ILi128EEEEEENS_12float_e5m2_tENS5_IJlSB_lEEESI_SJ_NS4_8TiledMMAINS4_8MMA_AtomIJNS4_4SM904GMMA31MMA_64x256x32_F32E5M2E5M2_SS_TNILNSN_7ScaleInE1ELSP_1EEEEEENS4_6LayoutINS5_IJNSA_ILi2EEESB_SB_EEENS5_IJSB_NSA_ILi0EEESV_EEEEENS5_IJNS4_10UnderscoreESY_SY_EEEEENS4_13SM90_TMA_LOADENS4_14ComposedLayoutINS4_7SwizzleILi3ELi4ELi3EEENS4_18smem_ptr_flag_bitsILi8EEENSS_INS5_IJNSA_ILi8EEESG_EEENS5_IJSG_SB_EEEEEEEvNS4_8identityES11_S1B_vS1C_EENS_8epilogue10collective6detail29Sm90TmaWarpSpecializedAdapterINS1F_15DefaultEpilogueISI_SJ_SJ_NS1E_6thread17LinearCombinationISI_Li1EffLNS1J_9ScaleType4KindE0ELNS_15FloatRoundStyleE2ESI_EENS1_15EpilogueDefaultEEEEEvvEEEEvNT_6ParamsE,"ax",@progbits
	.align	128
.text._ZN7cutlass13device_kernelINS_4gemm6kernel13GemmUniversalIN4cute5tupleIJiiiiEEENS1_10collective13CollectiveMmaINS1_37MainloopSm90TmaGmmaWarpSpecializedFP8ILi4ENS5_IJNS4_1CILi1EEESB_SB_EEENS1_35KernelTmaWarpSpecializedCooperativeEEENS5_IJNSA_ILi256EEESF_NSA_ILi128EEEEEENS_12float_e5m2_tENS5_IJlSB_lEEESI_SJ_NS4_8TiledMMAINS4_8MMA_AtomIJNS4_4SM904GMMA31MMA_64x256x32_F32E5M2E5M2_SS_TNILNSN_7ScaleInE1ELSP_1EEEEEENS4_6LayoutINS5_IJNSA_ILi2EEESB_SB_EEENS5_IJSB_NSA_ILi0EEESV_EEEEENS5_IJNS4_10UnderscoreESY_SY_EEEEENS4_13SM90_TMA_LOADENS4_14ComposedLayoutINS4_7SwizzleILi3ELi4ELi3EEENS4_18smem_ptr_flag_bitsILi8EEENSS_INS5_IJNSA_ILi8EEESG_EEENS5_IJSG_SB_EEEEEEEvNS4_8identityES11_S1B_vS1C_EENS_8epilogue10collective6detail29Sm90TmaWarpSpecializedAdapterINS1F_15DefaultEpilogueISI_SJ_SJ_NS1E_6thread17LinearCombinationISI_Li1EffLNS1J_9ScaleType4KindE0ELNS_15FloatRoundStyleE2ESI_EENS1_15EpilogueDefaultEEEEEvvEEEEvNT_6ParamsE:
        .type           _ZN7cutlass13device_kernelINS_4gemm6kernel13GemmUniversalIN4cute5tupleIJiiiiEEENS1_10collective13CollectiveMmaINS1_37MainloopSm90TmaGmmaWarpSpecializedFP8ILi4ENS5_IJNS4_1CILi1EEESB_SB_EEENS1_35KernelTmaWarpSpecializedCooperativeEEENS5_IJNSA_ILi256EEESF_NSA_ILi128EEEEEENS_12float_e5m2_tENS5_IJlSB_lEEESI_SJ_NS4_8TiledMMAINS4_8MMA_AtomIJNS4_4SM904GMMA31MMA_64x256x32_F32E5M2E5M2_SS_TNILNSN_7ScaleInE1ELSP_1EEEEEENS4_6LayoutINS5_IJNSA_ILi2EEESB_SB_EEENS5_IJSB_NSA_ILi0EEESV_EEEEENS5_IJNS4_10UnderscoreESY_SY_EEEEENS4_13SM90_TMA_LOADENS4_14ComposedLayoutINS4_7SwizzleILi3ELi4ELi3EEENS4_18smem_ptr_flag_bitsILi8EEENSS_INS5_IJNSA_ILi8EEESG_EEENS5_IJSG_SB_EEEEEEEvNS4_8identityES11_S1B_vS1C_EENS_8epilogue10collective6detail29Sm90TmaWarpSpecializedAdapterINS1F_15DefaultEpilogueISI_SJ_SJ_NS1E_6thread17LinearCombinationISI_Li1EffLNS1J_9ScaleType4KindE0ELNS_15FloatRoundStyleE2ESI_EENS1_15EpilogueDefaultEEEEEvvEEEEvNT_6ParamsE,@function
        .size           _ZN7cutlass13device_kernelINS_4gemm6kernel13GemmUniversalIN4cute5tupleIJiiiiEEENS1_10collective13CollectiveMmaINS1_37MainloopSm90TmaGmmaWarpSpecializedFP8ILi4ENS5_IJNS4_1CILi1EEESB_SB_EEENS1_35KernelTmaWarpSpecializedCooperativeEEENS5_IJNSA_ILi256EEESF_NSA_ILi128EEEEEENS_12float_e5m2_tENS5_IJlSB_lEEESI_SJ_NS4_8TiledMMAINS4_8MMA_AtomIJNS4_4SM904GMMA31MMA_64x256x32_F32E5M2E5M2_SS_TNILNSN_7ScaleInE1ELSP_1EEEEEENS4_6LayoutINS5_IJNSA_ILi2EEESB_SB_EEENS5_IJSB_NSA_ILi0EEESV_EEEEENS5_IJNS4_10UnderscoreESY_SY_EEEEENS4_13SM90_TMA_LOADENS4_14ComposedLayoutINS4_7SwizzleILi3ELi4ELi3EEENS4_18smem_ptr_flag_bitsILi8EEENSS_INS5_IJNSA_ILi8EEESG_EEENS5_IJSG_SB_EEEEEEEvNS4_8identityES11_S1B_vS1C_EENS_8epilogue10collective6detail29Sm90TmaWarpSpecializedAdapterINS1F_15DefaultEpilogueISI_SJ_SJ_NS1E_6thread17LinearCombinationISI_Li1EffLNS1J_9ScaleType4KindE0ELNS_15FloatRoundStyleE2ESI_EENS1_15EpilogueDefaultEEEEEvvEEEEvNT_6ParamsE,(.L_x_585 - _ZN7cutlass13device_kernelINS_4gemm6kernel13GemmUniversalIN4cute5tupleIJiiiiEEENS1_10collective13CollectiveMmaINS1_37MainloopSm90TmaGmmaWarpSpecializedFP8ILi4ENS5_IJNS4_1CILi1EEESB_SB_EEENS1_35KernelTmaWarpSpecializedCooperativeEEENS5_IJNSA_ILi256EEESF_NSA_ILi128EEEEEENS_12float_e5m2_tENS5_IJlSB_lEEESI_SJ_NS4_8TiledMMAINS4_8MMA_AtomIJNS4_4SM904GMMA31MMA_64x256x32_F32E5M2E5M2_SS_TNILNSN_7ScaleInE1ELSP_1EEEEEENS4_6LayoutINS5_IJNSA_ILi2EEESB_SB_EEENS5_IJSB_NSA_ILi0EEESV_EEEEENS5_IJNS4_10UnderscoreESY_SY_EEEEENS4_13SM90_TMA_LOADENS4_14ComposedLayoutINS4_7SwizzleILi3ELi4ELi3EEENS4_18smem_ptr_flag_bitsILi8EEENSS_INS5_IJNSA_ILi8EEESG_EEENS5_IJSG_SB_EEEEEEEvNS4_8identityES11_S1B_vS1C_EENS_8epilogue10collective6detail29Sm90TmaWarpSpecializedAdapterINS1F_15DefaultEpilogueISI_SJ_SJ_NS1E_6thread17LinearCombinationISI_Li1EffLNS1J_9ScaleType4KindE0ELNS_15FloatRoundStyleE2ESI_EENS1_15EpilogueDefaultEEEEEvvEEEEvNT_6ParamsE)
        .other          _ZN7cutlass13device_kernelINS_4gemm6kernel13GemmUniversalIN4cute5tupleIJiiiiEEENS1_10collective13CollectiveMmaINS1_37MainloopSm90TmaGmmaWarpSpecializedFP8ILi4ENS5_IJNS4_1CILi1EEESB_SB_EEENS1_35KernelTmaWarpSpecializedCooperativeEEENS5_IJNSA_ILi256EEESF_NSA_ILi128EEEEEENS_12float_e5m2_tENS5_IJlSB_lEEESI_SJ_NS4_8TiledMMAINS4_8MMA_AtomIJNS4_4SM904GMMA31MMA_64x256x32_F32E5M2E5M2_SS_TNILNSN_7ScaleInE1ELSP_1EEEEEENS4_6LayoutINS5_IJNSA_ILi2EEESB_SB_EEENS5_IJSB_NSA_ILi0EEESV_EEEEENS5_IJNS4_10UnderscoreESY_SY_EEEEENS4_13SM90_TMA_LOADENS4_14ComposedLayoutINS4_7SwizzleILi3ELi4ELi3EEENS4_18smem_ptr_flag_bitsILi8EEENSS_INS5_IJNSA_ILi8EEESG_EEENS5_IJSG_SB_EEEEEEEvNS4_8identityES11_S1B_vS1C_EENS_8epilogue10collective6detail29Sm90TmaWarpSpecializedAdapterINS1F_15DefaultEpilogueISI_SJ_SJ_NS1E_6thread17LinearCombinationISI_Li1EffLNS1J_9ScaleType4KindE0ELNS_15FloatRoundStyleE2ESI_EENS1_15EpilogueDefaultEEEEEvvEEEEvNT_6ParamsE,@"STO_CUDA_ENTRY STV_DEFAULT"
_ZN7cutlass13device_kernelINS_4gemm6kernel13GemmUniversalIN4cute5tupleIJiiiiEEENS1_10collective13CollectiveMmaINS1_37MainloopSm90TmaGmmaWarpSpecializedFP8ILi4ENS5_IJNS4_1CILi1EEESB_SB_EEENS1_35KernelTmaWarpSpecializedCooperativeEEENS5_IJNSA_ILi256EEESF_NSA_ILi128EEEEEENS_12float_e5m2_tENS5_IJlSB_lEEESI_SJ_NS4_8TiledMMAINS4_8MMA_AtomIJNS4_4SM904GMMA31MMA_64x256x32_F32E5M2E5M2_SS_TNILNSN_7ScaleInE1ELSP_1EEEEEENS4_6LayoutINS5_IJNSA_ILi2EEESB_SB_EEENS5_IJSB_NSA_ILi0EEESV_EEEEENS5_IJNS4_10UnderscoreESY_SY_EEEEENS4_13SM90_TMA_LOADENS4_14ComposedLayoutINS4_7SwizzleILi3ELi4ELi3EEENS4_18smem_ptr_flag_bitsILi8EEENSS_INS5_IJNSA_ILi8EEESG_EEENS5_IJSG_SB_EEEEEEEvNS4_8identityES11_S1B_vS1C_EENS_8epilogue10collective6detail29Sm90TmaWarpSpecializedAdapterINS1F_15DefaultEpilogueISI_SJ_SJ_NS1E_6thread17LinearCombinationISI_Li1EffLNS1J_9ScaleType4KindE0ELNS_15FloatRoundStyleE2ESI_EENS1_15EpilogueDefaultEEEEEvvEEEEvNT_6ParamsE:
[----:B------:R-:W0:Y:S02]  /*0000*/  LDC R1, c[0x0][0x28] ;  /* 0x00000a00ff017b82 */ /* 0x000e240000000800 */
[----:B0-----:R-:W-:Y:S01]  /*0010*/  VIADD R1, R1, 0xfffff340 ;  /* 0xfffff34001017836 */ /* 0x001fe20000000000 */
[----:B------:R-:W0:Y:S01]  /*0020*/  S2R R2, SR_TID.X ;  /* 0x0000000000027919 */ /* 0x000e220000002100 */
[----:B------:R-:W-:Y:S01]  /*0030*/  ELECT P0, URZ, PT ;  /* 0x00000000003f782f */ /* 0x000fe20003800000 */
[----:B------:R-:W-:Y:S01]  /*0040*/  BSSY B0, `(.L_x_0) ;  /* 0x0000015000007945 */ /* 0x000fe20003800000 */
[--C-:B0-----:R-:W-:Y:S02]  /*0050*/  SHF.R.U32.HI R0, RZ, 0x5, R2.reuse ;  /* 0x00000005ff007819 */ /* 0x101fe40000011602 */
[----:B------:R-:W-:-:S03]  /*0060*/  SHF.R.U32.HI R2, RZ, 0x7, R2 ;  /* 0x00000007ff027819 */ /* 0x000fc60000011602 */
[----:B------:R-:W0:Y:S04]  /*0070*/  SHFL.IDX PT, R3, R0, RZ, 0x1f ;  /* 0x00001fff00037589 */ /* 0x000e2800000e0000 */
[----:B------:R-:W1:Y:S01]  /*0080*/  SHFL.IDX PT, R2, R2, RZ, 0x1f ;  /* 0x00001fff02027589 */ /* 0x000e6200000e0000 */
[----:B0-----:R-:W-:Y:S02]  /*0090*/  R2UR UR4, R3 ;  /* 0x00000000030472ca */ /* 0x001fe400000e0000 */
[----:B-1----:R-:W-:-:S11]  /*00a0*/  R2UR UR6, R2 ;  /* 0x00000000020672ca */ /* 0x002fd600000e0000 */
[----:B------:R-:W-:Y:S02]  /*00b0*/  USHF.R.S32.HI UR5, URZ, 0x1f, UR4 ;  /* 0x0000001f3f057899 */ /* 0x000fe40008011404 */
[----:B------:R-:W-:Y:S02]  /*00c0*/  ISETP.NE.OR P0, PT, RZ, UR4, !P0 ;  /* 0x00000004ff007c0c */ /* 0x000fe4000c705670 */
[----:B------:R-:W-:-:S04]  /*00d0*/  ULEA.HI UR5, UR5, UR4, URZ, 0x2 ;  /* 0x0000000405057291 */ /* 0x000fc8000f8f103f */
[----:B------:R-:W-:-:S04]  /*00e0*/  ULOP3.LUT UR5, UR5, 0xfffffffc, URZ, 0xc0, !UPT ;  /* 0xfffffffc05057892 */ /* 0x000fc8000f8ec03f */
[----:B------:R-:W-:-:S03]  /*00f0*/  UIADD3 UR8, UR4, -UR5, URZ ;  /* 0x8000000504087290 */ /* 0x000fc6000fffe03f */
[----:B------:R-:W-:Y:S09]  /*0100*/  @P0 BRA `(.L_x_1) ;  /* 0x0000000000200947 */ /* 0x000ff20003800000 */
[----:B------:R-:W-:Y:S02]  /*0110*/  ULDC.64 UR4, c[0x0][0x198] ;  /* 0x0000660000047ab9 */ /* 0x000fe40000000a00 */
[----:B------:R-:W-:Y:S02]  /*0120*/  UIADD3 UR10, UP0, UR4, 0xf0, URZ ;  /* 0x000000f0040a7890 */ /* 0x000fe4000ff1e03f */
[----:B------:R-:W-:Y:S02]  /*0130*/  UIADD3 UR4, UP1, UR4, 0x1f0, URZ ;  /* 0x000001f004047890 */ /* 0x000fe4000ff3e03f */
[----:B------:R-:W-:Y:S02]  /*0140*/  UIADD3.X UR11, URZ, UR5, URZ, UP0, !UPT ;  /* 0x000000053f0b7290 */ /* 0x000fe400087fe43f */
[----:B------:R-:W-:-:S07]  /*0150*/  UIADD3.X UR5, URZ, UR5, URZ, UP1, !UPT ;  /* 0x000000053f057290 */ /* 0x000fce0008ffe43f */
[----:B------:R0:W-:Y:S02]  /*0160*/  UTMACCTL.PF [UR10] ;  /* 0x000000000a0079b9 */ /* 0x0001e40008040000 */
[----:B------:R0:W-:Y:S02]  /*0170*/  UTMACCTL.PF [UR4] ;  /* 0x00000000040079b9 */ /* 0x0001e40008040000 */
[----:B0-----:R-:W-:Y:S01]  /*0180*/  NOP ;  /* 0x0000000000007918 */ /* 0x001fe20000000000 */
.L_x_1:
[----:B------:R-:W-:Y:S05]  /*0190*/  BSYNC B0 ;  /* 0x0000000000007941 */ /* 0x000fea0003800000 */
.L_x_0:
[----:B------:R-:W0:Y:S01]  /*01a0*/  SHFL.IDX PT, R2, R0, RZ, 0x1f ;  /* 0x00001fff00027589 */ /* 0x000e2200000e0000 */
[----:B------:R-:W-:Y:S01]  /*01b0*/  UISETP.NE.AND UP0, UPT, UR8, 0x3, UPT ;  /* 0x000000030800788c */ /* 0x000fe2000bf05270 */
[----:B------:R-:W-:Y:S01]  /*01c0*/  ISETP.NE.AND P1, PT, RZ, UR6, PT ;  /* 0x00000006ff007c0c */ /* 0x000fe2000bf25270 */
[----:B------:R-:W-:Y:S02]  /*01d0*/  UIADD3 UR10, UR6, -0x1, URZ ;  /* 0xffffffff060a7890 */ /* 0x000fe4000fffe03f */
[----:B------:R-:W-:Y:S02]  /*01e0*/  UISETP.EQ.OR UP0, UPT, UR8, URZ, !UP0 ;  /* 0x0000003f0800728c */ /* 0x000fe4000c702670 */
[----:B------:R-:W-:Y:S02]  /*01f0*/  UISETP.GE.U32.AND UP1, UPT, UR10, 0x2, UPT ;  /* 0x000000020a00788c */ /* 0x000fe4000bf26070 */
[----:B------:R-:W-:-:S04]  /*0200*/  UISETP.EQ.AND UP0, UPT, UR6, URZ, UP0 ;  /* 0x0000003f0600728c */ /* 0x000fc80008702270 */
[----:B------:R-:W-:-:S04]  /*0210*/  USEL UR13, URZ, 0x1, !UP0 ;  /* 0x000000013f0d7887 */ /* 0x000fc8000c000000 */
[----:B------:R-:W-:Y:S01]  /*0220*/  USEL UR13, UR13, 0x2, UP1 ;  /* 0x000000020d0d7887 */ /* 0x000fe20008800000 */
[----:B0-----:R-:W-:-:S13]  /*0230*/  ISETP.NE.AND P0, PT, R2, RZ, PT ;  /* 0x000000ff0200720c */ /* 0x001fda0003f05270 */
[----:B------:R-:W-:Y:S05]  /*0240*/  @P0 BRA `(.L_x_2) ;  /* 0x0000000000580947 */ /* 0x000fea0003800000 */
[----:B------:R-:W0:Y:S01]  /*0250*/  S2UR UR9, SR_CgaCtaId ;  /* 0x00000000000979c3 */ /* 0x000e220000008800 */
[----:B------:R-:W-:Y:S01]  /*0260*/  UMOV UR4, 0x400 ;  /* 0x0000040000047882 */ /* 0x000fe20000000000 */
[----:B------:R-:W-:Y:S01]  /*0270*/  UMOV UR5, 0x1 ;  /* 0x0000000100057882 */ /* 0x000fe20000000000 */
[----:B------:R-:W-:Y:S01]  /*0280*/  UMOV UR6, 0x100 ;  /* 0x0000010000067882 */ /* 0x000fe20000000000 */
[----:B------:R-:W-:Y:S01]  /*0290*/  ELECT P0, URZ, PT ;  /* 0x00000000003f782f */ /* 0x000fe20003800000 */
[----:B------:R-:W-:-:S04]  /*02a0*/  UIADD3 UR6, -UR6, 0x100000, URZ ;  /* 0x0010000006067890 */ /* 0x000fc8000fffe13f */
[----:B------:R-:W-:Y:S02]  /*02b0*/  USHF.L.U32 UR7, UR6, 0xb, URZ ;  /* 0x0000000b06077899 */ /* 0x000fe4000800063f */
[----:B------:R-:W-:Y:S02]  /*02c0*/  USHF.L.U32 UR6, UR6, 0x1, URZ ;  /* 0x0000000106067899 */ /* 0x000fe4000800063f */
[----:B0-----:R-:W-:Y:S02]  /*02d0*/  ULEA UR9, UR9, UR4, 0x18 ;  /* 0x0000000409097291 */ /* 0x001fe4000f8ec03f */
[----:B------:R-:W-:-:S04]  /*02e0*/  UIADD3 UR4, -UR5, 0x100000, URZ ;  /* 0x0010000005047890 */ /* 0x000fc8000fffe13f */
[----:B------:R-:W-:Y:S02]  /*02f0*/  USHF.L.U32 UR5, UR4, 0xb, URZ ;  /* 0x0000000b04057899 */ /* 0x000fe4000800063f */
[----:B------:R-:W-:Y:S01]  /*0300*/  USHF.L.U32 UR4, UR4, 0x1, URZ ;  /* 0x0000000104047899 */ /* 0x000fe2000800063f */
[----:B------:R-:W0:Y:S11]  /*0310*/  FENCE.VIEW.ASYNC.S ;  /* 0x00000000000073c6 */ /* 0x000e360000000000 */
[----:B0-----:R0:W1:Y:S01]  /*0320*/  SYNCS.EXCH.64 URZ, [UR9], UR4 ;  /* 0x00000004093f75b2 */ /* 0x0010620008000100 */
[----:B------:R0:W2:Y:S01]  /*0330*/  SYNCS.EXCH.64 URZ, [UR9+0x20], UR6 ;  /* 0x00002006093f75b2 */ /* 0x0000a20008000100 */
[----:B------:R0:W3:Y:S01]  /*0340*/  SYNCS.EXCH.64 URZ, [UR9+0x8], UR4 ;  /* 0x00000804093f75b2 */ /* 0x0000e20008000100 */
[----:B------:R0:W4:Y:S01]  /*0350*/  SYNCS.EXCH.64 URZ, [UR9+0x28], UR6 ;  /* 0x00002806093f75b2 */ /* 0x0001220008000100 */
[----:B------:R0:W0:Y:S01]  /*0360*/  SYNCS.EXCH.64 URZ, [UR9+0x10], UR4 ;  /* 0x00001004093f75b2 */ /* 0x0000220008000100 */
[----:B------:R0:W0:Y:S01]  /*0370*/  SYNCS.EXCH.64 URZ, [UR9+0x30], UR6 ;  /* 0x00003006093f75b2 */ /* 0x0000220008000100 */
[----:B------:R0:W0:Y:S01]  /*0380*/  SYNCS.EXCH.64 URZ, [UR9+0x18], UR4 ;  /* 0x00001804093f75b2 */ /* 0x0000220008000100 */
[----:B------:R0:W0:Y:S01]  /*0390*/  SYNCS.EXCH.64 URZ, [UR9+0x38], UR6 ;  /* 0x00003806093f75b2 */ /* 0x0000220008000100 */
[----:B------:R-:W-:Y:S01]  /*03a0*/  NOP ;  /* 0x0000000000007918 */ /* 0x000fe20000000000 */
.L_x_2:
[----:B------:R-:W5:Y:S01]  /*03b0*/  LDC R2, c[0x0][0x65c] ;  /* 0x00019700ff027b82 */ /* 0x000f620000000800 */
[----:B------:R-:W1:Y:S01]  /*03c0*/  SHFL.IDX PT, R0, R0, RZ, 0x1f ;  /* 0x00001fff00007589 */ /* 0x000e6200000e0000 */
[----:B------:R-:W-:Y:S01]  /*03d0*/  ELECT P0, URZ, PT ;  /* 0x00000000003f782f */ /* 0x000fe20003800000 */
[----:B------:R-:W-:Y:S01]  /*03e0*/  IMAD.MOV.U32 R3, RZ, RZ, RZ ;  /* 0x000000ffff037224 */ /* 0x000fe200078e00ff */
[----:B0-----:R-:W-:Y:S01]  /*03f0*/  UMOV UR4, 0x20 ;  /* 0x0000002000047882 */ /* 0x001fe20000000000 */
[----:B------:R-:W0:Y:S01]  /*0400*/  S2R R11, SR_CTAID.Y ;  /* 0x00000000000b7919 */ /* 0x000e220000002600 */
[----:B------:R-:W-:Y:S01]  /*0410*/  NOP ;  /* 0x0000000000007918 */ /* 0x000fe20000000000 */
[----:B------:R-:W-:Y:S01]  /*0420*/  NOP ;  /* 0x0000000000007918 */ /* 0x000fe20000000000 */
[----:B-----5:R-:W-:Y:S02]  /*0430*/  ISETP.NE.AND P4, PT, R2, 0x1, PT ;  /* 0x000000010200780c */ /* 0x020fe40003f85270 */
[----:B------:R-:W5:Y:S01]  /*0440*/  S2R R2, SR_CTAID.X ;  /* 0x0000000000027919 */ /* 0x000f620000002500 */
[----:B-1----:R-:W-:-:S10]  /*0450*/  ISETP.NE.OR P0, PT, R0, RZ, !P0 ;  /* 0x000000ff0000720c */ /* 0x002fd40004705670 */
[----:B------:R-:W5:Y:S01]  /*0460*/  @P4 LDC R7, c[0x0][0x10] ;  /* 0x00000400ff074b82 */ /* 0x000f620000000800 */
[----:B0-----:R-:W-:Y:S02]  /*0470*/  @P4 IMAD.MOV.U32 R4, RZ, RZ, R11 ;  /* 0x000000ffff044224 */ /* 0x001fe400078e000b */
[----:B------:R-:W-:Y:S01]  /*0480*/  VOTEU.ALL UP0, P0 ;  /* 0x00000000003f7886 */ /* 0x000fe20000000000 */
[----:B------:R-:W-:Y:S01]  /*0490*/  @P4 IMAD.MOV.U32 R5, RZ, RZ, RZ ;  /* 0x000000ffff054224 */ /* 0x000fe200078e00ff */
[----:B------:R-:W-:Y:S01]  /*04a0*/  VOTEU.ALL UP1, P0 ;  /* 0x00000000003f7886 */ /* 0x000fe20000020000 */
[----:B------:R-:W-:Y:S02]  /*04b0*/  @P4 IMAD.MOV.U32 R13, RZ, RZ, RZ ;  /* 0x000000ffff0d4224 */ /* 0x000fe400078e00ff */
[----:B------:R-:W0:Y:S01]  /*04c0*/  @!P4 LDC R9, c[0x0][0xc] ;  /* 0x00000300ff09cb82 */ /* 0x000e220000000800 */
[----:B------:R-:W-:Y:S01]  /*04d0*/  @!UP0 UMOV UR6, 0x400 ;  /* 0x0000040000068882 */ /* 0x000fe20000000000 */
[----:B------:R-:W-:-:S04]  /*04e0*/  @!UP0 UIADD3 UR4, -UR4, 0x100000, URZ ;  /* 0x0010000004048890 */ /* 0x000fc8000fffe13f */
[----:B------:R-:W-:Y:S02]  /*04f0*/  @!UP0 USHF.L.U32 UR5, UR4, 0xb, URZ ;  /* 0x0000000b04058899 */ /* 0x000fe4000800063f */
[----:B------:R-:W-:Y:S01]  /*0500*/  @!UP0 USHF.L.U32 UR4, UR4, 0x1, URZ ;  /* 0x0000000104048899 */ /* 0x000fe2000800063f */
[----:B------:R-:W1:Y:S01]  /*0510*/  @!UP0 S2UR UR7, SR_CgaCtaId ;  /* 0x00000000000789c3 */ /* 0x000e620000008800 */
[----:B-----5:R-:W-:-:S04]  /*0520*/  @P4 IMAD.WIDE.U32 R6, R2, R7, R4 ;  /* 0x0000000702064225 */ /* 0x020fc800078e0004 */
[----:B------:R-:W-:Y:S02]  /*0530*/  @P4 IMAD.MOV.U32 R10, RZ, RZ, R6 ;  /* 0x000000ffff0a4224 */ /* 0x000fe400078e0006 */
[----:B------:R-:W-:Y:S02]  /*0540*/  @P4 IMAD.IADD R14, R7, 0x1, R13 ;  /* 0x00000001070e4824 */ /* 0x000fe400078e020d */
[----:B0-----:R-:W-:-:S04]  /*0550*/  @!P4 IMAD.WIDE.U32 R4, R9, R11, R2 ;  /* 0x0000000b0904c225 */ /* 0x001fc800078e0002 */
[----:B------:R-:W-:Y:S02]  /*0560*/  @!P4 IMAD.MOV.U32 R10, RZ, RZ, R4 ;  /* 0x000000ffff0ac224 */ /* 0x000fe400078e0004 */
[----:B------:R-:W-:Y:S01]  /*0570*/  @!P4 IMAD.MOV.U32 R14, RZ, RZ, R5 ;  /* 0x000000ffff0ec224 */ /* 0x000fe200078e0005 */
[----:B-1----:R-:W-:Y:S02]  /*0580*/  @!UP0 ULEA UR6, UR7, UR6, 0x18 ;  /* 0x0000000607068291 */ /* 0x002fe4000f8ec03f */
[----:B------:R0:W-:Y:S01]  /*0590*/  STL [R1+0x454], R10 ;  /* 0x0004540a01007387 */ /* 0x0001e20000100800 */
[----:B------:R-:W-:-:S03]  /*05a0*/  VOTEU.ALL UP0, P0 ;  /* 0x00000000003f7886 */ /* 0x000fc60000000000 */
[----:B------:R0:W-:Y:S04]  /*05b0*/  STL [R1+0x450], R14 ;  /* 0x0004500e01007387 */ /* 0x0001e80000100800 */
[----:B------:R-:W1:Y:S02]  /*05c0*/  FENCE.VIEW.ASYNC.S ;  /* 0x00000000000073c6 */ /* 0x000e640000000000 */
[----:B-1----:R0:W2:Y:S01]  /*05d0*/  @!UP0 SYNCS.EXCH.64 URZ, [UR6+0x50], UR4 ;  /* 0x00005004063f85b2 */ /* 0x0020a20008000100 */
[----:B------:R0:W2:Y:S01]  /*05e0*/  @!UP1 SYNCS.EXCH.64 URZ, [UR6+0x58], UR4 ;  /* 0x00005804063f95b2 */ /* 0x0000a20008000100 */
[----:B------:R-:W-:Y:S01]  /*05f0*/  NOP ;  /* 0x0000000000007918 */ /* 0x000fe20000000000 */
[----:B--234-:R-:W-:Y:S06]  /*0600*/  BAR.SYNC.DEFER_BLOCKING 0x0 ;  /* 0x0000000000007b1d */ /* 0x01cfec0000010000 */
[----:B0-----:R-:W-:Y:S05]  /*0610*/  @!P1 BRA `(.L_x_3) ;  /* 0x0000027c00049947 */ /* 0x001fea0003800000 */
[----:B------:R-:W-:-:S06]  /*0620*/  UISETP.GT.U32.AND UP0, UPT, UR10, 0x1, UPT ;  /* 0x000000010a00788c */ /* 0x000fcc000bf04070 */
[----:B------:R-:W-:-:S13]  /*0630*/  PLOP3.LUT P0, PT, PT, PT, UP0, 0x80, 0x0 ;  /* 0x000000000000781c */ /* 0x000fda0003f0f008 */
[----:B------:R-:W-:Y:S05]  /*0640*/  @P0 EXIT ;  /* 0x000000000000094d */ /* 0x000fea0003800000 */
[----:B------:R-:W-:Y:S01]  /*0650*/  IMAD.MOV.U32 R5, RZ, RZ, -0x1 ;  /* 0xffffffffff057424 */ /* 0x000fe200078e00ff */
[----:B------:R-:W-:Y:S01]  /*0660*/  ULDC.64 UR4, c[0x0][0x650] ;  /* 0x0001940000047ab9 */ /* 0x000fe20000000a00 */
[----:B------:R-:W-:Y:S01]  /*0670*/  IMAD.MOV.U32 R4, RZ, RZ, -0x1 ;  /* 0xffffffffff047424 */ /* 0x000fe200078e00ff */
[----:B------:R-:W-:Y:S01]  /*0680*/  ISETP.GE.U32.AND P0, PT, R10, UR4, PT ;  /* 0x000000040a007c0c */ /* 0x000fe2000bf06070 */
[----:B------:R-:W-:Y:S01]  /*0690*/  UMOV UR9, 0xffffffff ;  /* 0xffffffff00097882 */ /* 0x000fe20000000000 */
[----:B------:R0:W-:Y:S01]  /*06a0*/  STL [R1+0x45c], R5 ;  /* 0x00045c0501007387 */ /* 0x0001e20000100800 */
[----:B------:R-:W-:Y:S02]  /*06b0*/  PRMT R0, RZ, 0x7610, R0 ;  /* 0x00007610ff007816 */ /* 0x000fe40000000000 */
[----:B------:R-:W-:Y:S01]  /*06c0*/  ISETP.GE.U32.AND.EX P0, PT, R14, UR5, PT, P0 ;  /* 0x000000050e007c0c */ /* 0x000fe2000bf06100 */
[----:B------:R0:W-:-:S12]  /*06d0*/  STL [R1+0x458], R4 ;  /* 0x0004580401007387 */ /* 0x0001d80000100800 */
[----:B0-----:R-:W-:Y:S05]  /*06e0*/  @P0 BRA `(.L_x_4) ;  /* 0x00000004006c0947 */ /* 0x001fea0003800000 */
[----:B------:R-:W-:Y:S01]  /*06f0*/  ULDC.64 UR14, c[0x0][0x628] ;  /* 0x00018a00000e7ab9 */ /* 0x000fe20000000a00 */
[----:B------:R-:W0:Y:S01]  /*0700*/  LDC.64 R12, c[0x0][0x620] ;  /* 0x00018800ff0c7b82 */ /* 0x000e220000000a00 */
[----:B------:R-:W-:Y:S01]  /*0710*/  ISETP.NE.U32.AND P0, PT, RZ, UR14, PT ;  /* 0x0000000eff007c0c */ /* 0x000fe2000bf05070 */
[----:B------:R-:W-:Y:S01]  /*0720*/  ULDC UR11, c[0x0][0x630] ;  /* 0x00018c00000b7ab9 */ /* 0x000fe20000000800 */
[----:B------:R-:W-:Y:S02]  /*0730*/  R2UR UR4, R10 ;  /* 0x000000000a0472ca */ /* 0x000fe400000e0000 */
[----:B------:R-:W-:Y:S02]  /*0740*/  ISETP.NE.AND.EX P0, PT, RZ, UR15, PT, P0 ;  /* 0x0000000fff007c0c */ /* 0x000fe4000bf05300 */
[----:B------:R-:W-:-:S11]  /*0750*/  R2UR UR5, R14 ;  /* 0x000000000e0572ca */ /* 0x000fd600000e0000 */
[----:B------:R-:W-:Y:S05]  /*0760*/  @!P0 BRA `(.L_x_5) ;  /* 0x0000000000308947 */ /* 0x000fea0003800000 */
[----:B------:R-:W-:Y:S01]  /*0770*/  R2UR UR4, R10 ;  /* 0x000000000a0472ca */ /* 0x000fe200000e0000 */
[----:B------:R-:W-:Y:S01]  /*0780*/  ULDC UR8, c[0x0][0x634] ;  /* 0x00018d0000087ab9 */ /* 0x000fe20000000800 */
[----:B------:R-:W-:-:S11]  /*0790*/  R2UR UR10, R14 ;  /* 0x000000000e0a72ca */ /* 0x000fd600000e0000 */
[----:B------:R-:W-:-:S04]  /*07a0*/  UIADD3 UR8, UP0, UR4, UR8, URZ ;  /* 0x0000000804087290 */ /* 0x000fc8000ff1e03f */
[----:B------:R-:W-:-:S04]  /*07b0*/  UIADD3.X UR10, URZ, UR10, URZ, UP0, !UPT ;  /* 0x0000000a3f0a7290 */ /* 0x000fc800087fe43f */
[----:B------:R-:W-:-:S04]  /*07c0*/  UIMAD.WIDE.U32 UR4, UR10, UR14, URZ ;  /* 0x0000000e0a0472a5 */ /* 0x000fc8000f8e003f */
[----:B------:R-:W-:Y:S02]  /*07d0*/  UIMAD.WIDE.U32 UR6, UP0, UR8, UR15, UR4 ;  /* 0x0000000f080672a5 */ /* 0x000fe4000f800004 */
[----:B------:R-:W-:Y:S02]  /*07e0*/  UIMAD.WIDE.U32 UR4, UR8, UR14, URZ ;  /* 0x0000000e080472a5 */ /* 0x000fe4000f8e003f */
[----:B------:R-:W-:Y:S02]  /*07f0*/  UIADD3.X UR9, URZ, URZ, URZ, UP0, !UPT ;  /* 0x0000003f3f097290 */ /* 0x000fe400087fe43f */
[----:B------:R-:W-:Y:S01]  /*0800*/  UIADD3 URZ, UP0, UR5, UR6, URZ ;  /* 0x00000006053f7290 */ /* 0x000fe2000ff1e03f */
[----:B------:R-:W-:-:S03]  /*0810*/  UMOV UR8, UR7 ;  /* 0x0000000700087c82 */ /* 0x000fc60008000000 */
[----:B------:R-:W-:-:S12]  /*0820*/  UIMAD.WIDE.U32.X UR4, UR10, UR15, UR8, UP0 ;  /* 0x0000000f0a0472a5 */ /* 0x000fd800080e0408 */
.L_x_5:
[----:B------:R-:W-:Y:S01]  /*0830*/  USHF.R.U64 UR9, UR4, UR11, UR5 ;  /* 0x0000000b04097299 */ /* 0x000fe20008001205 */
[----:B------:R-:W1:Y:S01]  /*0840*/  LDC R8, c[0x0][0x618] ;  /* 0x00018600ff087b82 */ /* 0x000e620000000800 */
[----:B------:R-:W-:Y:S01]  /*0850*/  USHF.R.U32.HI UR4, URZ, UR11, UR5 ;  /* 0x0000000b3f047299 */ /* 0x000fe20008011605 */
[----:B------:R-:W-:Y:S01]  /*0860*/  I2FP.F32.U32 R0, R2 ;  /* 0x0000000200007245 */ /* 0x000fe20000201000 */
[----:B------:R-:W-:Y:S01]  /*0870*/  IMAD.MOV.U32 R4, RZ, RZ, R10 ;  /* 0x000000ffff047224 */ /* 0x000fe200078e000a */
[----:B------:R-:W-:Y:S01]  /*0880*/  ULDC UR5, c[0x0][0x150] ;  /* 0x0000540000057ab9 */ /* 0x000fe20000000800 */
[----:B------:R-:W-:Y:S01]  /*0890*/  IADD3 R7, P0, RZ, -UR9, RZ ;  /* 0x80000009ff077c10 */ /* 0x000fe2000ff1e0ff */
[----:B------:R-:W-:Y:S02]  /*08a0*/  IMAD.MOV.U32 R5, RZ, RZ, R14 ;  /* 0x000000ffff057224 */ /* 0x000fe400078e000e */
[----:B------:R-:W-:Y:S01]  /*08b0*/  FMUL R0, R0, UR5 ;  /* 0x0000000500007c20 */ /* 0x000fe20008400000 */
[----:B------:R-:W2:Y:S01]  /*08c0*/  LDC.64 R20, c[0x0][0x640] ;  /* 0x00019000ff147b82 */ /* 0x000ea20000000a00 */
[----:B------:R-:W-:Y:S01]  /*08d0*/  IMAD.X R9, RZ, RZ, ~UR4, P0 ;  /* 0x80000004ff097e24 */ /* 0x000fe200080e06ff */
[----:B------:R-:W-:Y:S01]  /*08e0*/  ULDC UR4, c[0x0][0x154] ;  /* 0x0000550000047ab9 */ /* 0x000fe20000000800 */
[----:B0-----:R-:W-:-:S02]  /*08f0*/  IMAD.WIDE.U32 R4, R7, R12, R4 ;  /* 0x0000000c07047225 */ /* 0x001fc400078e0004 */
[----:B------:R-:W0:Y:S03]  /*0900*/  F2I.U32.TRUNC.NTZ R0, R0 ;  /* 0x0000000000007305 */ /* 0x000e26000020f000 */
[----:B------:R-:W3:Y:S01]  /*0910*/  LDC R3, c[0x0][0x144] ;  /* 0x00005100ff037b82 */ /* 0x000ee20000000800 */
[----:B------:R-:W-:-:S04]  /*0920*/  IMAD R6, R9, R12, RZ ;  /* 0x0000000c09067224 */ /* 0x000fc800078e02ff */
[----:B------:R-:W-:-:S03]  /*0930*/  IMAD R7, R7, R13, R6 ;  /* 0x0000000d07077224 */ /* 0x000fc600078e0206 */
[----:B------:R-:W4:Y:S01]  /*0940*/  LDC R10, c[0x0][0x608] ;  /* 0x00018200ff0a7b82 */ /* 0x000f220000000800 */
[----:B------:R-:W-:Y:S02]  /*0950*/  IMAD.IADD R5, R5, 0x1, R7 ;  /* 0x0000000105057824 */ /* 0x000fe400078e0207 */
[----:B------:R-:W-:Y:S02]  /*0960*/  IMAD.MOV.U32 R7, RZ, RZ, -0x1 ;  /* 0xffffffffff077424 */ /* 0x000fe400078e00ff */
[----:B0-----:R-:W-:Y:S01]  /*0970*/  IMAD.MOV R6, RZ, RZ, -R0 ;  /* 0x000000ffff067224 */ /* 0x001fe200078e0a00 */
[----:B-1----:R-:W-:Y:S02]  /*0980*/  SHF.R.U64 R14, R4, R8, R5 ;  /* 0x00000008040e7219 */ /* 0x002fe40000001205 */
[----:B------:R-:W0:Y:S01]  /*0990*/  LDC R18, c[0x0][0x658] ;  /* 0x00019600ff127b82 */ /* 0x000e220000000800 */
[----:B------:R-:W-:Y:S02]  /*09a0*/  I2FP.F32.U32 R4, R11 ;  /* 0x0000000b00047245 */ /* 0x000fe40000201000 */
[----:B--2---:R-:W-:-:S02]  /*09b0*/  ISETP.NE.U32.AND P0, PT, R20, RZ, PT ;  /* 0x000000ff1400720c */ /* 0x004fc40003f05070 */
[----:B------:R-:W-:Y:S01]  /*09c0*/  SHF.R.U32.HI R5, RZ, R8, R5 ;  /* 0x00000008ff057219 */ /* 0x000fe20000011605 */
[----:B------:R-:W-:Y:S01]  /*09d0*/  FMUL R4, R4, UR4 ;  /* 0x0000000404047c20 */ /* 0x000fe20008400000 */
[----:B------:R-:W-:Y:S01]  /*09e0*/  ISETP.NE.AND.EX P0, PT, R21, RZ, PT, P0 ;  /* 0x000000ff1500720c */ /* 0x000fe20003f05300 */
[----:B------:R-:W1:Y:S01]  /*09f0*/  LDC R12, c[0x0][0x148] ;  /* 0x00005200ff0c7b82 */ /* 0x000e620000000800 */
[----:B---3--:R-:W-:-:S07]  /*0a00*/  IMAD R0, R3, R6, R2 ;  /* 0x0000000603007224 */ /* 0x008fce00078e0202 */
[----:B------:R-:W2:Y:S01]  /*0a10*/  LDC R16, c[0x0][0x600] ;  /* 0x00018000ff107b82 */ /* 0x000ea20000000800 */
[-CC-:B----4-:R-:W-:Y:S02]  /*0a20*/  SHF.R.U64 R22, R14, R10.reuse, R5.reuse ;  /* 0x0000000a0e167219 */ /* 0x190fe40000001205 */
[----:B------:R-:W-:Y:S01]  /*0a30*/  SHF.R.U32.HI R3, RZ, R10, R5 ;  /* 0x0000000aff037219 */ /* 0x000fe20000011605 */
[----:B------:R-:W-:Y:S01]  /*0a40*/  IMAD.MOV.U32 R5, RZ, RZ, 0x1 ;  /* 0x00000001ff057424 */ /* 0x000fe200078e00ff */
[----:B------:R3:W4:Y:S03]  /*0a50*/  F2I.U32.TRUNC.NTZ R10, R4 ;  /* 0x00000004000a7305 */ /* 0x000726000020f000 */
[----:B------:R-:W1:Y:S01]  /*0a60*/  LDC R15, c[0x0][0x648] ;  /* 0x00019200ff0f7b82 */ /* 0x000e620000000800 */
[-C--:B0-----:R-:W-:Y:S02]  /*0a70*/  SHF.L.U32 R2, R7, R18.reuse, RZ ;  /* 0x0000001207027219 */ /* 0x081fe400000006ff */
[----:B------:R-:W-:-:S02]  /*0a80*/  SHF.R.U64 R24, R22, R18, R3 ;  /* 0x0000001216187219 */ /* 0x000fc40000001203 */
[----:B------:R-:W-:Y:S02]  /*0a90*/  LOP3.LUT R9, RZ, R2, RZ, 0x33, !PT ;  /* 0x00000002ff097212 */ /* 0x000fe400078e33ff */
[-C--:B------:R-:W-:Y:S01]  /*0aa0*/  SHF.R.U32.HI R3, RZ, R18.reuse, R3 ;  /* 0x00000012ff037219 */ /* 0x080fe20000011603 */
[----:B------:R-:W0:Y:S01]  /*0ab0*/  LDC R17, c[0x0][0x638] ;  /* 0x00018e00ff117b82 */ /* 0x000e220000000800 */
[----:B------:R-:W-:Y:S01]  /*0ac0*/  SHF.L.U32 R8, R5, R18, RZ ;  /* 0x0000001205087219 */ /* 0x000fe200000006ff */
[----:B------:R-:W-:-:S06]  /*0ad0*/  IMAD.MOV.U32 R2, RZ, RZ, R24 ;  /* 0x000000ffff027224 */ /* 0x000fcc00078e0018 */
[----:B------:R-:W0:Y:S01]  /*0ae0*/  LDC R19, c[0x0][0x610] ;  /* 0x00018400ff137b82 */ /* 0x000e220000000800 */
[----:B---34-:R-:W-:Y:S05]  /*0af0*/  @!P0 BRA `(.L_x_6) ;  /* 0x0000000000288947 */ /* 0x018fea0003800000 */
[----:B------:R-:W3:Y:S02]  /*0b00*/  LDC R7, c[0x0][0x64c] ;  /* 0x00019300ff077b82 */ /* 0x000ee40000000800 */
[----:B---3--:R-:W-:-:S05]  /*0b10*/  IADD3 R7, P0, R24, R7, RZ ;  /* 0x0000000718077210 */ /* 0x008fca0007f1e0ff */
[----:B------:R-:W-:-:S04]  /*0b20*/  IMAD.X R13, RZ, RZ, R3, P0 ;  /* 0x000000ffff0d7224 */ /* 0x000fc800000e0603 */
[----:B------:R-:W-:-:S04]  /*0b30*/  IMAD.WIDE.U32 R2, R13, R20, RZ ;  /* 0x000000140d027225 */ /* 0x000fc800078e00ff */
[----:B------:R-:W-:-:S04]  /*0b40*/  IMAD.WIDE.U32 R4, P0, R7, R21, R2 ;  /* 0x0000001507047225 */ /* 0x000fc80007800002 */
[----:B------:R-:W-:-:S04]  /*0b50*/  IMAD.WIDE.U32 R2, R7, R20, RZ ;  /* 0x0000001407027225 */ /* 0x000fc800078e00ff */
[----:B------:R-:W-:Y:S01]  /*0b60*/  IMAD.X R7, RZ, RZ, RZ, P0 ;  /* 0x000000ffff077224 */ /* 0x000fe200000e06ff */
[----:B------:R-:W-:Y:S01]  /*0b70*/  IADD3 RZ, P0, R3, R4, RZ ;  /* 0x0000000403ff7210 */ /* 0x000fe20007f1e0ff */
[----:B------:R-:W-:-:S04]  /*0b80*/  IMAD.MOV.U32 R6, RZ, RZ, R5 ;  /* 0x000000ffff067224 */ /* 0x000fc800078e0005 */
[----:B------:R-:W-:-:S08]  /*0b90*/  IMAD.WIDE.U32.X R2, R13, R21, R6, P0 ;  /* 0x000000150d027225 */ /* 0x000fd000000e0406 */
.L_x_6:
[----:B-1----:R-:W-:Y:S01]  /*0ba0*/  SHF.R.U64 R2, R2, R15, R3 ;  /* 0x0000000f02027219 */ /* 0x002fe20000001203 */
[----:B--2---:R-:W-:Y:S01]  /*0bb0*/  VIADD R3, R16, 0xffffffff ;  /* 0xffffffff10037836 */ /* 0x004fe20000000000 */
[----:B------:R-:W-:Y:S01]  /*0bc0*/  LOP3.LUT R9, R22, R9, RZ, 0xc0, !PT ;  /* 0x0000000916097212 */ /* 0x000fe200078ec0ff */
[----:B------:R-:W-:Y:S02]  /*0bd0*/  IMAD.MOV R10, RZ, RZ, -R10 ;  /* 0x000000ffff0a7224 */ /* 0x000fe400078e0a0a */
[----:B------:R-:W-:Y:S01]  /*0be0*/  IMAD.MOV R4, RZ, RZ, -R2 ;  /* 0x000000ffff047224 */ /* 0x000fe200078e0a02 */
[----:B------:R-:W-:Y:S01]  /*0bf0*/  LOP3.LUT R14, R14, R3, RZ, 0xc0, !PT ;  /* 0x000000030e0e7212 */ /* 0x000fe200078ec0ff */
[----:B------:R-:W-:Y:S02]  /*0c00*/  @P4 IMAD R0, R12, R10, R11 ;  /* 0x0000000a0c004224 */ /* 0x000fe400078e020b */
[----:B------:R-:W-:Y:S02]  /*0c10*/  IMAD R9, R8, R2, R9 ;  /* 0x0000000208097224 */ /* 0x000fe400078e0209 */
[----:B0-----:R-:W-:-:S02]  /*0c20*/  IMAD R3, R4, R17, R24 ;  /* 0x0000001104037224 */ /* 0x001fc400078e0218 */
[----:B------:R-:W-:Y:S02]  /*0c30*/  IMAD R2, R9, R19, R0 ;  /* 0x0000001309027224 */ /* 0x000fe400078e0200 */
[----:B------:R-:W-:Y:S02]  /*0c40*/  IMAD R3, R3, R16, R14 ;  /* 0x0000001003037224 */ /* 0x000fe400078e020e */
[----:B------:R-:W-:-:S03]  /*0c50*/  IMAD.MOV.U32 R0, RZ, RZ, 0x1 ;  /* 0x00000001ff007424 */ /* 0x000fc600078e00ff */
[----:B------:R-:W-:Y:S02]  /*0c60*/  SEL R4, R3, R2, !P4 ;  /* 0x0000000203047207 */ /* 0x000fe40006000000 */
[----:B------:R-:W-:-:S03]  /*0c70*/  SEL R2, R2, R3, !P4 ;  /* 0x0000000302027207 */ /* 0x000fc60006000000 */
[----:B------:R0:W-:Y:S04]  /*0c80*/  STL [R1+0x458], R4 ;  /* 0x0004580401007387 */ /* 0x0001e80000100800 */
[----:B------:R0:W-:Y:S02]  /*0c90*/  STL [R1+0x45c], R2 ;  /* 0x00045c0201007387 */ /* 0x0001e40000100800 */
.L_x_4:
[----:B------:R-:W-:-:S08]  /*0ca0*/  NOP ;  /* 0x0000000000007918 */ /* 0x000fd00000000000 */
[----:B------:R-:W1:Y:S02]  /*0cb0*/  USETMAXREG.TRY_ALLOC.CTAPOOL UP0, 0xf0 ;  /* 0x000000f0000079c8 */ /* 0x000e640008000600 */
[----:B-1----:R-:W-:-:S13]  /*0cc0*/  PLOP3.LUT P0, PT, PT, PT, UP0, 0x80, 0x0 ;  /* 0x000000000000781c */ /* 0x002fda0003f0f008 */
[----:B------:R-:W-:Y:S05]  /*0cd0*/  @!P0 BRA `(.L_x_4) ;  /* 0xfffffffc00f08947 */ /* 0x000fea000383ffff */
[----:B------:R-:W-:Y:S01]  /*0ce0*/  ULDC.64 UR4, c[0x0][0x598] ;  /* 0x0001660000047ab9 */ /* 0x000fe20000000a00 */
[----:B------:R-:W-:Y:S01]  /*0cf0*/  ULDC.64 UR14, c[0x0][0x208] ;  /* 0x00008200000e7ab9 */ /* 0x000fe20000000a00 */
[----:B------:R-:W-:-:S04]  /*0d00*/  ISETP.NE.U32.AND P0, PT, RZ, UR4, PT ;  /* 0x00000004ff007c0c */ /* 0x000fc8000bf05070 */
[----:B------:R-:W-:-:S13]  /*0d10*/  ISETP.NE.AND.EX P0, PT, RZ, UR5, PT, P0 ;  /* 0x00000005ff007c0c */ /* 0x000fda000bf05300 */
[----:B------:R-:W-:Y:S05]  /*0d20*/  @!P0 BRA `(.L_x_7) ;  /* 0x0000000000208947 */ /* 0x000fea0003800000 */
[----:B0-----:R-:W0:Y:S02]  /*0d30*/  LDC.64 R2, c[0x0][0x598] ;  /* 0x00016600ff027b82 */ /* 0x001e240000000a00 */
[----:B0-----:R-:W2:Y:S02]  /*0d40*/  LDG.E.64 R2, desc[UR14][R2.64] ;  /* 0x0000000e02027981 */ /* 0x001ea4000c1e1b00 */
[----:B--2---:R-:W-:-:S04]  /*0d50*/  ISETP.NE.U32.AND P0, PT, R2, RZ, PT ;  /* 0x000000ff0200720c */ /* 0x004fc80003f05070 */
[----:B------:R-:W-:-:S13]  /*0d60*/  ISETP.NE.AND.EX P0, PT, R3, RZ, PT, P0 ;  /* 0x000000ff0300720c */ /* 0x000fda0003f05300 */
[----:B------:R-:W-:Y:S05]  /*0d70*/  @!P0 BRA `(.L_x_7) ;  /* 0x00000000000c8947 */ /* 0x000fea0003800000 */
[----:B------:R-:W2:Y:S02]  /*0d80*/  LD.E R2, desc[UR14][R2.64] ;  /* 0x0000000e02027980 */ /* 0x000ea4000c101900 */
[----:B--2---:R-:W-:Y:S01]  /*0d90*/  R2UR UR20, R2 ;  /* 0x00000000021472ca */ /* 0x004fe200000e0000 */
[----:B------:R-:W-:-:S14]  /*0da0*/  BRA `(.L_x_8) ;  /* 0x0000000000247947 */ /* 0x000fdc0003800000 */
.L_x_7:
[----:B------:R-:W-:Y:S02]  /*0db0*/  ULDC.64 UR4, c[0x0][0x588] ;  /* 0x0001620000047ab9 */ /* 0x000fe40000000a00 */
[----:B------:R-:W-:-:S04]  /*0dc0*/  ISETP.NE.U32.AND P0, PT, RZ, UR4, PT ;  /* 0x00000004ff007c0c */ /* 0x000fc8000bf05070 */
[----:B------:R-:W-:-:S13]  /*0dd0*/  ISETP.NE.AND.EX P0, PT, RZ, UR5, PT, P0 ;  /* 0x00000005ff007c0c */ /* 0x000fda000bf05300 */
[----:B------:R-:W-:Y:S05]  /*0de0*/  @!P0 BRA `(.L_x_9) ;  /* 0x0000000000108947 */ /* 0x000fea0003800000 */
[----:B0-----:R-:W0:Y:S02]  /*0df0*/  LDC.64 R2, c[0x0][0x588] ;  /* 0x00016200ff027b82 */ /* 0x001e240000000a00 */
[----:B0-----:R-:W2:Y:S02]  /*0e00*/  LDG.E R2, desc[UR14][R2.64] ;  /* 0x0000000e02027981 */ /* 0x001ea4000c1e1900 */
[----:B--2---:R-:W-:Y:S01]  /*0e10*/  R2UR UR20, R2 ;  /* 0x00000000021472ca */ /* 0x004fe200000e0000 */
[----:B------:R-:W-:-:S14]  /*0e20*/  BRA `(.L_x_8) ;  /* 0x0000000000047947 */ /* 0x000fdc0003800000 */
.L_x_9:
[----:B------:R-:W-:-:S05]  /*0e30*/  ULDC UR20, c[0x0][0x580] ;  /* 0x0001600000147ab9 */ /* 0x000fca0000000800 */
.L_x_8:
[----:B------:R-:W-:Y:S02]  /*0e40*/  ULDC.64 UR4, c[0x0][0x5a0] ;  /* 0x0001680000047ab9 */ /* 0x000fe40000000a00 */
        /* <DEDUP_REMOVED lines=11> */
.L_x_10:
        /* <DEDUP_REMOVED lines=8> */
.L_x_12:
[----:B------:R-:W-:-:S05]  /*0f80*/  ULDC UR21, c[0x0][0x584] ;  /* 0x0001610000157ab9 */ /* 0x000fca0000000800 */
.L_x_11:
[----:B------:R-:W-:-:S13]  /*0f90*/  LOP3.LUT P0, RZ, R0, 0xff, RZ, 0xc0, !PT ;  /* 0x000000ff00ff7812 */ /* 0x000fda000780c0ff */
[----:B------:R-:W-:Y:S05]  /*0fa0*/  @!P0 EXIT ;  /* 0x000000000000894d */ /* 0x000fea0003800000 */
[----:B------:R-:W-:Y:S01]  /*0fb0*/  ULDC UR4, c[0x0][0x28c] ;  /* 0x0000a30000047ab9 */ /* 0x000fe20000000800 */
[----:B------:R-:W-:Y:S02]  /*0fc0*/  ULOP3.LUT UR22, UR13, 0x1, URZ, 0xfc, !UPT ;  /* 0x000000010d167892 */ /* 0x000fe4000f8efc3f */
[----:B------:R-:W-:-:S04]  /*0fd0*/  UIADD3 UR4, UR4, 0x7f, URZ ;  /* 0x0000007f04047890 */ /* 0x000fc8000fffe03f */
[----:B------:R-:W-:-:S04]  /*0fe0*/  USHF.R.S32.HI UR5, URZ, 0x1f, UR4 ;  /* 0x0000001f3f057899 */ /* 0x000fc80008011404 */
[----:B------:R-:W-:-:S03]  /*0ff0*/  ULEA.HI UR5, UR5, UR4, URZ, 0x7 ;  /* 0x0000000405057291 */ /* 0x000fc6000f8f383f */
[----:B------:R-:W-:Y:S01]  /*1000*/  UMOV UR4, URZ ;  /* 0x0000003f00047c82 */ /* 0x000fe20008000000 */
[----:B------:R-:W-:-:S03]  /*1010*/  USHF.R.S32.HI UR10, URZ, 0x7, UR5 ;  /* 0x000000073f0a7899 */ /* 0x000fc60008011405 */
[----:B------:R-:W-:-:S09]  /*1020*/  UMOV UR5, URZ ;  /* 0x0000003f00057c82 */ /* 0x000fd20008000000 */
.L_x_549:
[----:B------:R-:W-:Y:S01]  /*1030*/  STL [R1+0x44c], RZ ;  /* 0x00044cff01007387 */ /* 0x000fe20000100800 */
[----:B-1----:R-:W1:Y:S01]  /*1040*/  S2UR UR18, SR_CgaCtaId ;  /* 0x00000000001279c3 */ /* 0x002e620000008800 */
[----:B------:R-:W-:Y:S01]  /*1050*/  UMOV UR17, 0x400 ;  /* 0x0000040000117882 */ /* 0x000fe20000000000 */
[----:B------:R-:W-:Y:S01]  /*1060*/  UMOV UR6, URZ ;  /* 0x0000003f00067c82 */ /* 0x000fe20008000000 */
[----:B------:R-:W-:Y:S01]  /*1070*/  STL [R1+0x448], RZ ;  /* 0x000448ff01007387 */ /* 0x000fe20000100800 */
[----:B------:R-:W-:Y:S01]  /*1080*/  UMOV UR7, URZ ;  /* 0x0000003f00077c82 */ /* 0x000fe20008000000 */
[----:B------:R-:W-:Y:S01]  /*1090*/  UMOV UR8, URZ ;  /* 0x0000003f00087c82 */ /* 0x000fe20008000000 */
[----:B------:R-:W-:Y:S01]  /*10a0*/  UMOV UR23, UR5 ;  /* 0x0000000500177c82 */ /* 0x000fe20008000000 */
[----:B------:R-:W-:Y:S01]  /*10b0*/  STL [R1+0x444], RZ ;  /* 0x000444ff01007387 */ /* 0x000fe20000100800 */
[----:B0-----:R-:W0:Y:S01]  /*10c0*/  LDC R2, c[0x0][0x28c] ;  /* 0x0000a300ff027b82 */ /* 0x001e220000000800 */
[----:B------:R-:W-:Y:S01]  /*10d0*/  UMOV UR24, UR4 ;  /* 0x0000000400187c82 */ /* 0x000fe20008000000 */
[----:B------:R-:W-:Y:S01]  /*10e0*/  CS2R R236, SRZ ;  /* 0x0000000000ec7805 */ /* 0x000fe2000001ff00 */
[----:B------:R-:W-:Y:S01]  /*10f0*/  STL [R1+0x440], RZ ;  /* 0x000440ff01007387 */ /* 0x000fe20000100800 */
[----:B------:R-:W-:-:S02]  /*1100*/  CS2R R234, SRZ ;  /* 0x0000000000ea7805 */ /* 0x000fc4000001ff00 */
[----:B------:R-:W-:Y:S02]  /*1110*/  CS2R R232, SRZ ;  /* 0x0000000000e87805 */ /* 0x000fe4000001ff00 */
[----:B------:R-:W-:Y:S01]  /*1120*/  CS2R R230, SRZ ;  /* 0x0000000000e67805 */ /* 0x000fe2000001ff00 */
[----:B------:R-:W-:Y:S01]  /*1130*/  STL [R1+0x43c], RZ ;  /* 0x00043cff01007387 */ /* 0x000fe20000100800 */
[----:B------:R-:W-:Y:S02]  /*1140*/  CS2R R228, SRZ ;  /* 0x0000000000e47805 */ /* 0x000fe4000001ff00 */
[----:B------:R-:W-:Y:S02]  /*1150*/  CS2R R226, SRZ ;  /* 0x0000000000e27805 */ /* 0x000fe4000001ff00 */
        /* <DEDUP_REMOVED lines=14> */
[----:B0-----:R-:W-:Y:S02]  /*1240*/  ISETP.GE.AND P0, PT, R2, 0x1, PT ;  /* 0x000000010200780c */ /* 0x001fe40003f06270 */
        /* <DEDUP_REMOVED lines=49> */
[----:B--2---:R-:W-:Y:S01]  /*1560*/  CS2R R2, SRZ ;  /* 0x0000000000027805 */ /* 0x004fe2000001ff00 */
        /* <DEDUP_REMOVED lines=85> */
[----:B------:R-:W-:-:S03]  /*1ac0*/  CS2R R150, SRZ ;  /* 0x0000000000967805 */ /* 0x000fc6000001ff00 */
[----:B------:R-:W-:Y:S04]  /*1ad0*/  STL [R1+0x3a0], RZ ;  /* 0x0003a0ff01007387 */ /* 0x000fe80000100800 */
        /* <DEDUP_REMOVED lines=104> */
[----:B------:R-:W-:Y:S04]  /*2160*/  STL [R1], RZ ;  /* 0x000000ff01007387 */ /* 0x000fe80000100800 */
        /* <DEDUP_REMOVED lines=39> */
[----:B------:R-:W-:Y:S01]  /*23e0*/  STL [R1+0xa0], RZ ;  /* 0x0000a0ff01007387 */ /* 0x000fe20000100800 */
[----:B------:R-:W0:Y:S03]  /*23f0*/  S2R R0, SR_TID.X ;  /* 0x0000000000007919 */ /* 0x000e260000002100 */
        /* <DEDUP_REMOVED lines=8> */
[----:B0-----:R-:W-:-:S03]  /*2480*/  LOP3.LUT R0, R0, 0x80, RZ, 0xc0, !PT ;  /* 0x0000008000007812 */ /* 0x001fc600078ec0ff */
[----:B------:R-:W-:Y:S01]  /*2490*/  STL [R1+0xc4], RZ ;  /* 0x0000c4ff01007387 */ /* 0x000fe20000100800 */
[----:B------:R-:W-:-:S03]  /*24a0*/  SHF.R.U32.HI R0, RZ, 0x7, R0 ;  /* 0x00000007ff007819 */ /* 0x000fc60000011600 */
        /* <DEDUP_REMOVED lines=33> */
[----:B------:R-:W0:Y:S04]  /*26c0*/  SHFL.IDX PT, R0, R0, RZ, 0x1f ;  /* 0x00001fff00007589 */ /* 0x000e2800000e0000 */
[----:B------:R2:W-:Y:S04]  /*26d0*/  STL [R1+0x14c], RZ ;  /* 0x00014cff01007387 */ /* 0x0005e80000100800 */
[----:B------:R2:W-:Y:S04]  /*26e0*/  STL [R1+0x150], RZ ;  /* 0x000150ff01007387 */ /* 0x0005e80000100800 */
[----:B------:R2:W-:Y:S04]  /*26f0*/  STL [R1+0x154], RZ ;  /* 0x000154ff01007387 */ /* 0x0005e80000100800 */
[----:B------:R2:W-:Y:S04]  /*2700*/  STL [R1+0x158], RZ ;  /* 0x000158ff01007387 */ /* 0x0005e80000100800 */
[----:B------:R2:W-:Y:S04]  /*2710*/  STL [R1+0x15c], RZ ;  /* 0x00015cff01007387 */ /* 0x0005e80000100800 */
[----:B------:R2:W-:Y:S01]  /*2720*/  STL [R1+0x160], RZ ;  /* 0x000160ff01007387 */ /* 0x0005e20000100800 */
[----:B0-----:R-:W-:-:S03]  /*2730*/  R2UR UR11, R0 ;  /* 0x00000000000b72ca */ /* 0x001fc600000e0000 */
[----:B------:R2:W-:Y:S04]  /*2740*/  STL [R1+0x164], RZ ;  /* 0x000164ff01007387 */ /* 0x0005e80000100800 */
[----:B------:R2:W-:Y:S04]  /*2750*/  STL [R1+0x168], RZ ;  /* 0x000168ff01007387 */ /* 0x0005e80000100800 */
[----:B------:R2:W-:Y:S02]  /*2760*/  STL [R1+0x16c], RZ ;  /* 0x00016cff01007387 */ /* 0x0005e40000100800 */
[----:B------:R-:W-:-:S02]  /*2770*/  ULEA.HI UR12, UR11, UR11, URZ, 0x1 ;  /* 0x0000000b0b0c7291 */ /* 0x000fc4000f8f083f */
[----:B------:R2:W-:Y:S02]  /*2780*/  STL [R1+0x170], RZ ;  /* 0x000170ff01007387 */ /* 0x0005e40000100800 */
[----:B------:R-:W-:Y:S02]  /*2790*/  ULOP3.LUT UR16, UR12, 0x7fffe, URZ, 0xc0, !UPT ;  /* 0x0007fffe0c107892 */ /* 0x000fe4000f8ec03f */
[----:B------:R2:W-:Y:S01]  /*27a0*/  STL [R1+0x174], RZ ;  /* 0x000174ff01007387 */ /* 0x0005e20000100800 */
[----:B-1----:R-:W-:Y:S02]  /*27b0*/  ULEA UR12, UR18, UR17, 0x18 ;  /* 0x00000011120c7291 */ /* 0x002fe4000f8ec03f */
[----:B------:R-:W-:Y:S01]  /*27c0*/  UIADD3 UR16, UR11, -UR16, URZ ;  /* 0x800000100b107290 */ /* 0x000fe2000fffe03f */
[----:B------:R2:W-:Y:S03]  /*27d0*/  STL [R1+0x178], RZ ;  /* 0x000178ff01007387 */ /* 0x0005e60000100800 */
[----:B------:R-:W-:Y:S01]  /*27e0*/  ULEA UR16, UR16, UR12, 0xd ;  /* 0x0000000c10107291 */ /* 0x000fe2000f8e683f */
[----:B------:R2:W-:Y:S03]  /*27f0*/  STL [R1+0x17c], RZ ;  /* 0x00017cff01007387 */ /* 0x0005e60000100800 */
[----:B------:R-:W-:Y:S01]  /*2800*/  UIADD3 UR16, UR16, 0x100, URZ ;  /* 0x0000010010107890 */ /* 0x000fe2000fffe03f */
[----:B------:R2:W-:Y:S03]  /*2810*/  STL [R1+0x180], RZ ;  /* 0x000180ff01007387 */ /* 0x0005e60000100800 */
[----:B------:R-:W-:Y:S01]  /*2820*/  USHF.R.U32.HI UR11, URZ, 0x4, UR16 ;  /* 0x000000043f0b7899 */ /* 0x000fe20008011610 */
[----:B------:R2:W-:Y:S03]  /*2830*/  STL [R1+0x184], RZ ;  /* 0x000184ff01007387 */ /* 0x0005e60000100800 */
[----:B------:R-:W-:Y:S01]  /*2840*/  ULOP3.LUT UR11, UR11, 0x3fff, URZ, 0xc0, !UPT ;  /* 0x00003fff0b0b7892 */ /* 0x000fe2000f8ec03f */
[----:B------:R2:W-:Y:S04]  /*2850*/  STL [R1+0x188], RZ ;  /* 0x000188ff01007387 */ /* 0x0005e80000100800 */
        /* <DEDUP_REMOVED lines=28> */
[----:B------:R2:W-:Y:S01]  /*2a20*/  STL [R1+0x1fc], RZ ;  /* 0x0001fcff01007387 */ /* 0x0005e20000100800 */
[----:B------:R-:W-:Y:S05]  /*2a30*/  @!P0 BRA `(.L_x_13) ;  /* 0x0000006000a88947 */ /* 0x000fea0003800000 */
[----:B------:R-:W-:-:S06]  /*2a40*/  UISETP.NE.AND UP0, UPT, UR22, 0x3, UPT ;  /* 0x000000031600788c */ /* 0x000fcc000bf05270 */
[----:B------:R-:W-:-:S13]  /*2a50*/  PLOP3.LUT P1, PT, PT, PT, UP0, 0x80, 0x0 ;  /* 0x000000000000781c */ /* 0x000fda0003f2f008 */
[----:B------:R-:W-:Y:S05]  /*2a60*/  @!P1 BRA `(.L_x_14) ;  /* 0x0000000000049947 */ /* 0x000fea0003800000 */
[----:B------:R-:W-:Y:S01]  /*2a70*/  BPT.TRAP 0x1 ;  /* 0x000000040000795c */ /* 0x000fe20000300000 */
.L_x_14:
[----:B------:R-:W-:Y:S01]  /*2a80*/  ULEA UR6, UR5, UR12, 0x3 ;  /* 0x0000000c05067291 */ /* 0x000fe2000f8e183f */
[----:B------:R-:W-:-:S05]  /*2a90*/  IMAD.U32 R0, RZ, RZ, UR4 ;  /* 0x00000004ff007e24 */ /* 0x000fca000f8e00ff */
[----:B------:R-:W-:-:S04]  /*2aa0*/  SHF.L.U32 R0, R0, 0x1f, RZ ;  /* 0x0000001f00007819 */ /* 0x000fc800000006ff */
[----:B------:R0:W1:Y:S01]  /*2ab0*/  SYNCS.PHASECHK.TRANS64.TRYWAIT P0, [UR6], R0 ;  /* 0x00000000ff0075a7 */ /* 0x0000620008000146 */
[----:B------:R-:W-:Y:S05]  /*2ac0*/  @!P1 BRA `(.L_x_15) ;  /* 0x0000000000049947 */ /* 0x000fea0003800000 */
[----:B------:R-:W-:Y:S01]  /*2ad0*/  BPT.TRAP 0x1 ;  /* 0x000000040000795c */ /* 0x000fe20000300000 */
.L_x_15:
[----:B-1----:R-:W-:Y:S05]  /*2ae0*/  @P0 BRA `(.L_x_16) ;  /* 0x0000000000080947 */ /* 0x002fea0003800000 */
[----:B------:R-:W1:Y:S02]  /*2af0*/  SYNCS.PHASECHK.TRANS64.TRYWAIT P0, [UR6], R0 ;  /* 0x00000000ff0075a7 */ /* 0x000e640008000146 */
[----:B-1----:R-:W-:Y:S05]  /*2b00*/  @!P0 BRA `(.L_x_17) ;  /* 0x0000026c00788947 */ /* 0x002fea0003800000 */
.L_x_16:
[----:B------:R-:W-:Y:S01]  /*2b10*/  UIADD3 UR6, UR12, 0x20100, URZ ;  /* 0x000201000c067890 */ /* 0x000fe2000fffe03f */
[----:B------:R-:W-:Y:S01]  /*2b20*/  WARPGROUP.ARRIVE ;  /* 0x00000000000079c5 */ /* 0x000fe20000000000 */
[----:B------:R-:W-:Y:S02]  /*2b30*/  ULOP3.LUT UR7, UR11, 0x10000, URZ, 0xfc, !UPT ;  /* 0x000100000b077892 */ /* 0x000fe4000f8efc3f */
[----:B------:R-:W-:Y:S02]  /*2b40*/  USHF.R.U32.HI UR6, URZ, 0x4, UR6 ;  /* 0x000000043f067899 */ /* 0x000fe40008011606 */
[----:B------:R-:W-:Y:S02]  /*2b50*/  ULEA UR7, UR5, UR7, 0xb ;  /* 0x0000000705077291 */ /* 0x000fe4000f8e583f */
[----:B------:R-:W-:Y:S01]  /*2b60*/  ULOP3.LUT UR6, UR6, 0x3fff, URZ, 0xc0, !UPT ;  /* 0x00003fff06067892 */ /* 0x000fe2000f8ec03f */
[----:B------:R-:W-:Y:S01]  /*2b70*/  UMOV UR17, 0x40000040 ;  /* 0x4000004000117882 */ /* 0x000fe20000000000 */
[----:B------:R-:W-:-:S02]  /*2b80*/  UMOV UR19, 0x40000040 ;  /* 0x4000004000137882 */ /* 0x000fc40000000000 */
[----:B------:R-:W-:Y:S01]  /*2b90*/  ULOP3.LUT UR6, UR6, 0x10000, URZ, 0xfc, !UPT ;  /* 0x0001000006067892 */ /* 0x000fe2000f8efc3f */
[----:B------:R-:W-:-:S03]  /*2ba0*/  UMOV UR16, UR7 ;  /* 0x0000000700107c82 */ /* 0x000fc60008000000 */
[----:B------:R-:W-:-:S07]  /*2bb0*/  ULEA UR8, UR5, UR6, 0xb ;  /* 0x0000000605087291 */ /* 0x000fce000f8e583f */
[----:B------:R-:W-:Y:S02]  /*2bc0*/  UMOV UR18, UR8 ;  /* 0x0000000800127c82 */ /* 0x000fe40008000000 */
[----:B------:R-:W-:Y:S01]  /*2bd0*/  QGMMA.64x256x32.F32.E5M2.E5M2 R24, gdesc[UR16], RZ, !UPT, gsb0 ;  /* 0x03e00000101879f3 */ /* 0x000fe2000c0038ff */
[----:B------:R-:W-:Y:S01]  /*2be0*/  UIADD3 UR16, UR7, 0x400, URZ ;  /* 0x0000040007107890 */ /* 0x000fe2000fffe03f */
[----:B------:R-:W-:Y:S01]  /*2bf0*/  UMOV UR17, 0x40000040 ;  /* 0x4000004000117882 */ /* 0x000fe20000000000 */
[----:B------:R-:W-:Y:S02]  /*2c00*/  WARPGROUP.DEPBAR.LE gsb0, 0x0 ;  /* 0x00008000000079c5 */ /* 0x000fe40000010000 */
[----:B------:R-:W-:Y:S04]  /*2c10*/  STL.64 [R1], R24 ;  /* 0x0000001801007387 */ /* 0x000fe80000100a00 */
[----:B------:R-:W-:Y:S04]  /*2c20*/  STL.64 [R1+0x8], R26 ;  /* 0x0000081a01007387 */ /* 0x000fe80000100a00 */
        /* <DEDUP_REMOVED lines=61> */
[----:B------:R3:W-:Y:S02]  /*3000*/  STL.64 [R1+0x1f8], R150 ;  /* 0x0001f89601007387 */ /* 0x0007e40000100a00 */
[----:B---3--:R-:W-:-:S06]  /*3010*/  WARPGROUP.ARRIVE ;  /* 0x00000000000079c5 */ /* 0x008fcc0000000000 */
[----:B------:R-:W-:Y:S03]  /*3020*/  QGMMA.64x256x32.F32.E5M2.E5M2 R24, gdesc[UR16], RZ, !UPT, gsb0 ;  /* 0x03e00000101879f3 */ /* 0x000fe6000c0038ff */
[----:B------:R-:W-:Y:S02]  /*3030*/  WARPGROUP.DEPBAR.LE gsb0, 0x0 ;  /* 0x00008000000079c5 */ /* 0x000fe40000010000 */
        /* <DEDUP_REMOVED lines=63> */
[----:B------:R3:W-:Y:S04]  /*3430*/  STL.64 [R1+0x5c8], R24 ;  /* 0x0005c81801007387 */ /* 0x0007e80000100a00 */
[----:B---3--:R-:W3:Y:S04]  /*3440*/  LDL.LU.64 R24, [R1] ;  /* 0x0000000001187983 */ /* 0x008ee80000300a00 */
[----:B------:R-:W3:Y:S04]  /*3450*/  LDL.LU.64 R26, [R1+0x8] ;  /* 0x00000800011a7983 */ /* 0x000ee80000300a00 */
        /* <DEDUP_REMOVED lines=61> */
[----:B------:R-:W3:Y:S01]  /*3830*/  LDL.LU.64 R150, [R1+0x1f8] ;  /* 0x0001f80001967983 */ /* 0x000ee20000300a00 */
[----:B------:R-:W-:-:S02]  /*3840*/  UIADD3 UR16, UR7, 0x2, URZ ;  /* 0x0000000207107890 */ /* 0x000fc4000fffe03f */
[----:B------:R-:W-:Y:S01]  /*3850*/  UIADD3 UR18, UR8, 0x2, URZ ;  /* 0x0000000208127890 */ /* 0x000fe2000fffe03f */
[----:B------:R-:W-:Y:S01]  /*3860*/  UMOV UR17, 0x40000040 ;  /* 0x4000004000117882 */ /* 0x000fe20000000000 */
[----:B------:R-:W-:Y:S01]  /*3870*/  UMOV UR19, 0x40000040 ;  /* 0x4000004000137882 */ /* 0x000fe20000000000 */
[----:B---3--:R-:W-:-:S06]  /*3880*/  WARPGROUP.ARRIVE ;  /* 0x00000000000079c5 */ /* 0x008fcc0000000000 */
[----:B------:R-:W-:Y:S03]  /*3890*/  QGMMA.64x256x32.F32.E5M2.E5M2 R24, gdesc[UR16], R24, gsb0 ;  /* 0x03e00000101879f3 */ /* 0x000fe60008003818 */
[----:B------:R-:W-:Y:S02]  /*38a0*/  WARPGROUP.DEPBAR.LE gsb0, 0x0 ;  /* 0x00008000000079c5 */ /* 0x000fe40000010000 */
[----:B------:R-:W-:Y:S01]  /*38b0*/  STL.64 [R1], R24 ;  /* 0x0000001801007387 */ /* 0x000fe20000100a00 */
[----:B------:R-:W-:Y:S02]  /*38c0*/  IMAD.MOV.U32 R2, RZ, RZ, R150 ;  /* 0x000000ffff027224 */ /* 0x000fe400078e0096 */
[----:B01----:R-:W-:Y:S01]  /*38d0*/  IMAD.MOV.U32 R0, RZ, RZ, R151 ;  /* 0x000000ffff007224 */ /* 0x003fe200078e0097 */
[----:B------:R-:W-:Y:S01]  /*38e0*/  STL.64 [R1+0x8], R26 ;  /* 0x0000081a01007387 */ /* 0x000fe20000100a00 */
[----:B------:R-:W-:-:S02]  /*38f0*/  IMAD.MOV.U32 R4, RZ, RZ, R148 ;  /* 0x000000ffff047224 */ /* 0x000fc400078e0094 */
[----:B------:R-:W-:Y:S01]  /*3900*/  IMAD.MOV.U32 R3, RZ, RZ, R149 ;  /* 0x000000ffff037224 */ /* 0x000fe200078e0095 */
[----:B------:R-:W-:Y:S01]  /*3910*/  STL.64 [R1+0x10], R28 ;  /* 0x0000101c01007387 */ /* 0x000fe20000100a00 */
[----:B------:R-:W-:Y:S02]  /*3920*/  IMAD.MOV.U32 R6, RZ, RZ, R146 ;  /* 0x000000ffff067224 */ /* 0x000fe400078e0092 */
[----:B------:R-:W-:Y:S01]  /*3930*/  IMAD.MOV.U32 R5, RZ, RZ, R147 ;  /* 0x000000ffff057224 */ /* 0x000fe200078e0093 */
[----:B------:R-:W-:Y:S01]  /*3940*/  STL.64 [R1+0x18], R30 ;  /* 0x0000181e01007387 */ /* 0x000fe20000100a00 */
[----:B------:R-:W-:Y:S02]  /*3950*/  IMAD.MOV.U32 R8, RZ, RZ, R144 ;  /* 0x000000ffff087224 */ /* 0x000fe400078e0090 */
[----:B------:R-:W-:Y:S01]  /*3960*/  IMAD.MOV.U32 R7, RZ, RZ, R145 ;  /* 0x000000ffff077224 */ /* 0x000fe200078e0091 */
        /* <DEDUP_REMOVED lines=18> */
[----:B------:R0:W-:Y:S01]  /*3a90*/  STL [R1+0x50], R44 ;  /* 0x0000502c01007387 */ /* 0x0001e20000100800 */
[----:B------:R-:W-:-:S02]  /*3aa0*/  IMAD.MOV.U32 R22, RZ, RZ, R130 ;  /* 0x000000ffff167224 */ /* 0x000fc400078e0082 */
[----:B------:R-:W-:Y:S01]  /*3ab0*/  IMAD.MOV.U32 R21, RZ, RZ, R131 ;  /* 0x000000ffff157224 */ /* 0x000fe200078e0083 */
[----:B------:R-:W3:Y:S01]  /*3ac0*/  LDL.LU.64 R150, [R1+0x7c0] ;  /* 0x0007c00001967983 */ /* 0x000ee20000300a00 */
[----:B------:R-:W-:Y:S02]  /*3ad0*/  IMAD.MOV.U32 R212, RZ, RZ, R128 ;  /* 0x000000ffffd47224 */ /* 0x000fe400078e0080 */
[----:B------:R-:W-:Y:S01]  /*3ae0*/  IMAD.MOV.U32 R23, RZ, RZ, R129 ;  /* 0x000000ffff177224 */ /* 0x000fe200078e0081 */
[----:B------:R-:W3:Y:S01]  /*3af0*/  LDL.LU.64 R148, [R1+0x7b8] ;  /* 0x0007b80001947983 */ /* 0x000ee20000300a00 */
[----:B------:R-:W-:Y:S02]  /*3b00*/  IMAD.MOV.U32 R210, RZ, RZ, R126 ;  /* 0x000000ffffd27224 */ /* 0x000fe400078e007e */
[----:B------:R-:W-:Y:S01]  /*3b10*/  IMAD.MOV.U32 R211, RZ, RZ, R127 ;  /* 0x000000ffffd37224 */ /* 0x000fe200078e007f */
[----:B------:R-:W3:Y:S01]  /*3b20*/  LDL.LU.64 R146, [R1+0x7b0] ;  /* 0x0007b00001927983 */ /* 0x000ee20000300a00 */
        /* <DEDUP_REMOVED lines=120> */
[----:B------:R-:W-:-:S03]  /*42b0*/  IMAD.MOV.U32 R235, RZ, RZ, R45 ;  /* 0x000000ffffeb7224 */ /* 0x000fc600078e002d */
        /* <DEDUP_REMOVED lines=10> */
[----:B0-----:R-:W3:Y:S04]  /*4360*/  LDL.LU.64 R44, [R1+0x618] ;  /* 0x00061800012c7983 */ /* 0x001ee80000300a00 */
        /* <DEDUP_REMOVED lines=10> */
[----:B------:R-:W-:Y:S01]  /*4410*/  UIADD3 UR16, UR7, 0x402, URZ ;  /* 0x0000040207107890 */ /* 0x000fe2000fffe03f */
[----:B------:R-:W-:Y:S01]  /*4420*/  UMOV UR17, 0x40000040 ;  /* 0x4000004000117882 */ /* 0x000fe20000000000 */
[----:B---3--:R-:W-:-:S07]  /*4430*/  WARPGROUP.ARRIVE ;  /* 0x00000000000079c5 */ /* 0x008fce0000000000 */
[----:B------:R-:W-:Y:S03]  /*4440*/  QGMMA.64x256x32.F32.E5M2.E5M2 R24, gdesc[UR16], R24, gsb0 ;  /* 0x03e00000101879f3 */ /* 0x000fe60008003818 */
        /* <DEDUP_REMOVED lines=23> */
[----:B0-----:R-:W3:Y:S04]  /*45c0*/  LDL.LU R108, [R1] ;  /* 0x00000000016c7983 */ /* 0x001ee80000300800 */
[----:B------:R-:W3:Y:S04]  /*45d0*/  LDL.LU R109, [R1+0x4] ;  /* 0x00000400016d7983 */ /* 0x000ee80000300800 */
        /* <DEDUP_REMOVED lines=18> */
[----:B------:R-:W3:Y:S01]  /*4700*/  LDL.LU R128, [R1+0x50] ;  /* 0x0000500001807983 */ /* 0x000ee20000300800 */
[----:B------:R-:W-:-:S02]  /*4710*/  IMAD.MOV.U32 R129, RZ, RZ, R235 ;  /* 0x000000ffff817224 */ /* 0x000fc400078e00eb */
[----:B------:R-:W-:Y:S02]  /*4720*/  IMAD.MOV.U32 R130, RZ, RZ, R234 ;  /* 0x000000ffff827224 */ /* 0x000fe400078e00ea */
[----:B------:R-:W-:Y:S02]  /*4730*/  IMAD.MOV.U32 R131, RZ, RZ, R233 ;  /* 0x000000ffff837224 */ /* 0x000fe400078e00e9 */
[----:B------:R-:W-:Y:S02]  /*4740*/  IMAD.MOV.U32 R132, RZ, RZ, R232 ;  /* 0x000000ffff847224 */ /* 0x000fe400078e00e8 */
[----:B------:R-:W-:Y:S02]  /*4750*/  IMAD.MOV.U32 R133, RZ, RZ, R231 ;  /* 0x000000ffff857224 */ /* 0x000fe400078e00e7 */
[----:B------:R-:W-:Y:S02]  /*4760*/  IMAD.MOV.U32 R134, RZ, RZ, R230 ;  /* 0x000000ffff867224 */ /* 0x000fe400078e00e6 */
        /* <DEDUP_REMOVED lines=39> */
[----:B------:R-:W-:Y:S01]  /*49e0*/  IMAD.MOV.U32 R235, RZ, RZ, R0 ;  /* 0x000000ffffeb7224 */ /* 0x000fe200078e0000 */
[----:B------:R-:W-:Y:S02]  /*49f0*/  UIADD3 UR16, UR7, 0x4, URZ ;  /* 0x0000000407107890 */ /* 0x000fe4000fffe03f */
[----:B------:R-:W-:Y:S01]  /*4a00*/  UIADD3 UR18, UR8, 0x4, URZ ;  /* 0x0000000408127890 */ /* 0x000fe2000fffe03f */
[----:B------:R-:W-:Y:S01]  /*4a10*/  UMOV UR17, 0x40000040 ;  /* 0x4000004000117882 */ /* 0x000fe20000000000 */
[----:B------:R-:W-:Y:S01]  /*4a20*/  UMOV UR19, 0x40000040 ;  /* 0x4000004000137882 */ /* 0x000fe20000000000 */
[----:B---3--:R-:W-:-:S06]  /*4a30*/  WARPGROUP.ARRIVE ;  /* 0x00000000000079c5 */ /* 0x008fcc0000000000 */
[----:B------:R-:W-:Y:S03]  /*4a40*/  QGMMA.64x256x32.F32.E5M2.E5M2 R108, gdesc[UR16], R108, gsb0 ;  /* 0x03e00000106c79f3 */ /* 0x000fe6000800386c */
        /* <DEDUP_REMOVED lines=183> */
[----:B0-----:R-:W3:Y:S04]  /*55c0*/  LDL.LU.64 R108, [R1] ;  /* 0x00000000016c7983 */ /* 0x001ee80000300a00 */
        /* <DEDUP_REMOVED lines=183> */
[----:B------:R-:W-:-:S02]  /*6140*/  UMOV UR17, 0x40000040 ;  /* 0x4000004000117882 */ /* 0x000fc40000000000 */
[----:B------:R0:W-:Y:S01]  /*6150*/  STL [R1+0x2d0], RZ ;  /* 0x0002d0ff01007387 */ /* 0x0001e20000100800 */
[----:B------:R-:W-:-:S03]  /*6160*/  ULDC UR7, c[0x0][0x50c] ;  /* 0x0001430000077ab9 */ /* 0x000fc60000000800 */
        /* <DEDUP_REMOVED lines=37> */
[----:B---3--:R-:W-:-:S06]  /*63c0*/  WARPGROUP.ARRIVE ;  /* 0x00000000000079c5 */ /* 0x008fcc0000000000 */
[----:B------:R-:W-:Y:S01]  /*63d0*/  QGMMA.64x256x32.F32.E5M2.E5M2 R24, gdesc[UR16], R24, gsb0 ;  /* 0x03e00000101879f3 */ /* 0x000fe20008003818 */
[----:B------:R0:W-:Y:S04]  /*63e0*/  STL [R1+0x238], RZ ;  /* 0x000238ff01007387 */ /* 0x0001e80000100800 */
[----:B------:R0:W-:Y:S04]  /*63f0*/  STL [R1+0x234], RZ ;  /* 0x000234ff01007387 */ /* 0x0001e80000100800 */
[----:B------:R0:W-:Y:S04]  /*6400*/  STL [R1+0x230], RZ ;  /* 0x000230ff01007387 */ /* 0x0001e80000100800 */
[----:B------:R0:W-:Y:S04]  /*6410*/  STL [R1+0x22c], RZ ;  /* 0x00022cff01007387 */ /* 0x0001e80000100800 */
[----:B------:R0:W-:Y:S04]  /*6420*/  STL [R1+0x228], RZ ;  /* 0x000228ff01007387 */ /* 0x0001e80000100800 */
[----:B------:R0:W-:Y:S01]  /*6430*/  STL [R1+0x224], RZ ;  /* 0x000224ff01007387 */ /* 0x0001e20000100800 */
[----:B------:R-:W-:-:S03]  /*6440*/  UISETP.NE.AND UP0, UPT, UR7, 0x4, UPT ;  /* 0x000000040700788c */ /* 0x000fc6000bf05270 */
[----:B------:R0:W-:Y:S04]  /*6450*/  STL [R1+0x220], RZ ;  /* 0x000220ff01007387 */ /* 0x0001e80000100800 */
[----:B------:R0:W-:Y:S04]  /*6460*/  STL [R1+0x21c], RZ ;  /* 0x00021cff01007387 */ /* 0x0001e80000100800 */
[----:B------:R0:W-:Y:S04]  /*6470*/  STL [R1+0x218], RZ ;  /* 0x000218ff01007387 */ /* 0x0001e80000100800 */
[----:B------:R0:W-:Y:S01]  /*6480*/  STL [R1+0x214], RZ ;  /* 0x000214ff01007387 */ /* 0x0001e20000100800 */
[----:B------:R-:W-:-:S03]  /*6490*/  USEL UR7, URZ, 0x1, UP0 ;  /* 0x000000013f077887 */ /* 0x000fc60008000000 */
[----:B------:R0:W-:Y:S04]  /*64a0*/  STL [R1+0x210], RZ ;  /* 0x000210ff01007387 */ /* 0x0001e80000100800 */
[----:B------:R0:W-:Y:S04]  /*64b0*/  STL [R1+0x20c], RZ ;  /* 0x00020cff01007387 */ /* 0x0001e80000100800 */
[----:B------:R0:W-:Y:S04]  /*64c0*/  STL [R1+0x208], RZ ;  /* 0x000208ff01007387 */ /* 0x0001e80000100800 */
[----:B------:R0:W-:Y:S04]  /*64d0*/  STL [R1+0x204], RZ ;  /* 0x000204ff01007387 */ /* 0x0001e80000100800 */
[----:B------:R0:W-:Y:S01]  /*64e0*/  STL [R1+0x200], RZ ;  /* 0x000200ff01007387 */ /* 0x0001e20000100800 */
[----:B------:R-:W-:Y:S01]  /*64f0*/  ISETP.NE.AND P0, PT, RZ, UR7, PT ;  /* 0x00000007ff007c0c */ /* 0x000fe2000bf05270 */
[----:B------:R-:W-:Y:S01]  /*6500*/  UMOV UR6, 0x4 ;  /* 0x0000000400067882 */ /* 0x000fe20000000000 */
[----:B------:R-:W-:Y:S01]  /*6510*/  IMAD.MOV.U32 R0, RZ, RZ, R235 ;  /* 0x000000ffff007224 */ /* 0x000fe200078e00eb */
[----:B------:R-:W-:-:S02]  /*6520*/  CS2R R236, SRZ ;  /* 0x0000000000ec7805 */ /* 0x000fc4000001ff00 */
[----:B-1----:R-:W-:Y:S02]  /*6530*/  CS2R R234, SRZ ;  /* 0x0000000000ea7805 */ /* 0x002fe4000001ff00 */
[----:B------:R-:W-:Y:S02]  /*6540*/  CS2R R232, SRZ ;  /* 0x0000000000e87805 */ /* 0x000fe4000001ff00 */
[----:B------:R-:W-:Y:S02]  /*6550*/  CS2R R230, SRZ ;  /* 0x0000000000e67805 */ /* 0x000fe4000001ff00 */
[----:B------:R-:W-:Y:S02]  /*6560*/  CS2R R228, SRZ ;  /* 0x0000000000e47805 */ /* 0x000fe4000001ff00 */
[----:B------:R-:W-:Y:S02]  /*6570*/  CS2R R226, SRZ ;  /* 0x0000000000e27805 */ /* 0x000fe4000001ff00 */
[----:B------:R-:W-:-:S02]  /*6580*/  CS2R R224, SRZ ;  /* 0x0000000000e07805 */ /* 0x000fc4000001ff00 */
[----:B------:R-:W-:Y:S02]  /*6590*/  CS2R R222, SRZ ;  /* 0x0000000000de7805 */ /* 0x000fe4000001ff00 */
        /* <DEDUP_REMOVED lines=45> */
[----:B------:R-:W-:Y:S01]  /*6870*/  CS2R R2, SRZ ;  /* 0x0000000000027805 */ /* 0x000fe2000001ff00 */
[----:B------:R-:W-:Y:S02]  /*6880*/  WARPGROUP.DEPBAR.LE gsb0, 0x0 ;  /* 0x00008000000079c5 */ /* 0x000fe40000010000 */
[----:B0-----:R-:W-:Y:S05]  /*6890*/  @!P0 BRA `(.L_x_18) ;  /* 0x0000002000f88947 */ /* 0x001fea0003800000 */
[----:B------:R-:W3:Y:S04]  /*68a0*/  LDL R2, [R1] ;  /* 0x0000000001027983 */ /* 0x000ee80000100800 */
[----:B------:R-:W4:Y:S04]  /*68b0*/  LDL R3, [R1+0x4] ;  /* 0x0000040001037983 */ /* 0x000f280000100800 */
[----:B------:R-:W5:Y:S04]  /*68c0*/  LDL R4, [R1+0x8] ;  /* 0x0000080001047983 */ /* 0x000f680000100800 */
[----:B------:R-:W2:Y:S04]  /*68d0*/  LDL R5, [R1+0xc] ;  /* 0x00000c0001057983 */ /* 0x000ea80000100800 */
        /* <DEDUP_REMOVED lines=102> */
[----:B------:R0:W-:Y:S04]  /*6f40*/  STL [R1+0x4b8], R131 ;  /* 0x0004b88301007387 */ /* 0x0001e80000100800 */
[----:B0-----:R-:W2:Y:S04]  /*6f50*/  LDL R131, [R1+0x1a8] ;  /* 0x0001a80001837983 */ /* 0x001ea80000100800 */
        /* <DEDUP_REMOVED lines=39> */
[----:B0-----:R-:W2:Y:S01]  /*71d0*/  LDL R151, [R1+0x1f8] ;  /* 0x0001f80001977983 */ /* 0x001ea20000100800 */
[----:B------:R-:W-:-:S01]  /*71e0*/  FADD R0, RZ, R0 ;  /* 0x00000000ff007221 */ /* 0x000fc20000000000 */
[----:B---3--:R-:W-:Y:S01]  /*71f0*/  FADD R2, RZ, R2 ;  /* 0x00000002ff027221 */ /* 0x008fe20000000000 */
[----:B----4-:R-:W-:-:S01]  /*7200*/  FADD R3, RZ, R3 ;  /* 0x00000003ff037221 */ /* 0x010fc20000000000 */
[----:B-----5:R-:W-:Y:S01]  /*7210*/  FADD R4, RZ, R4 ;  /* 0x00000004ff047221 */ /* 0x020fe20000000000 */
[----:B--2---:R-:W-:-:S01]  /*7220*/  FADD R5, RZ, R5 ;  /* 0x00000005ff057221 */ /* 0x004fc20000000000 */
[----:B------:R-:W-:Y:S01]  /*7230*/  FADD R6, RZ, R6 ;  /* 0x00000006ff067221 */ /* 0x000fe20000000000 */
[----:B------:R-:W-:-:S01]  /*7240*/  FADD R7, RZ, R7 ;  /* 0x00000007ff077221 */ /* 0x000fc20000000000 */
        /* <DEDUP_REMOVED lines=14> */
[----:B------:R-:W2:Y:S01]  /*7330*/  LDL.LU R131, [R1+0x4b8] ;  /* 0x0004b80001837983 */ /* 0x000ea20000300800 */
        /* <DEDUP_REMOVED lines=13> */
[----:B------:R-:W3:Y:S01]  /*7410*/  LDL.LU R132, [R1+0x4b4] ;  /* 0x0004b40001847983 */ /* 0x000ee20000300800 */
        /* <DEDUP_REMOVED lines=16> */
[----:B------:R0:W-:Y:S01]  /*7520*/  STL [R1+0x200], R133 ;  /* 0x0002008501007387 */ /* 0x0001e20000100800 */
        /* <DEDUP_REMOVED lines=9> */
[----:B0-----:R-:W4:Y:S01]  /*75c0*/  LDL.LU R133, [R1+0x4b0] ;  /* 0x0004b00001857983 */ /* 0x001f220000300800 */
[----:B------:R-:W-:-:S01]  /*75d0*/  FADD R184, RZ, R184 ;  /* 0x000000b8ffb87221 */ /* 0x000fc20000000000 */
[----:B------:R-:W-:Y:S01]  /*75e0*/  FADD R185, RZ, R185 ;  /* 0x000000b9ffb97221 */ /* 0x000fe20000000000 */
[----:B------:R-:W-:-:S01]  /*75f0*/  FADD R186, RZ, R186 ;  /* 0x000000baffba7221 */ /* 0x000fc20000000000 */
        /* <DEDUP_REMOVED lines=10> */
[----:B0-----:R-:W5:Y:S01]  /*76a0*/  LDL.LU R134, [R1+0x4ac] ;  /* 0x0004ac0001867983 */ /* 0x001f620000300800 */
        /* <DEDUP_REMOVED lines=52> */
[----:B0-----:R-:W5:Y:S04]  /*79f0*/  LDL.LU R138, [R1+0x49c] ;  /* 0x00049c00018a7983 */ /* 0x001f680000300800 */
[----:B------:R0:W-:Y:S01]  /*7a00*/  STL [R1+0x218], R139 ;  /* 0x0002188b01007387 */ /* 0x0001e20000100800 */
[----:B------:R-:W-:-:S03]  /*7a10*/  FADD R140, RZ, R140 ;  /* 0x0000008cff8c7221 */ /* 0x000fc60000000000 */
        /* <DEDUP_REMOVED lines=34> */
[----:B------:R0:W-:Y:S04]  /*7c40*/  STL [R1+0x248], R151 ;  /* 0x0002489701007387 */ /* 0x0001e80000100800 */
[----:B0-----:R-:W5:Y:S04]  /*7c50*/  LDL.LU R151, [R1+0x468] ;  /* 0x0004680001977983 */ /* 0x001f680000300800 */
[----:B------:R0:W-:Y:S02]  /*7c60*/  STL [R1+0x24c], R0 ;  /* 0x00024c0001007387 */ /* 0x0001e40000100800 */
[----:B0-----:R-:W-:-:S05]  /*7c70*/  FADD R0, RZ, R24 ;  /* 0x00000018ff007221 */ /* 0x001fca0000000000 */
        /* <DEDUP_REMOVED lines=213> */
[----:B--2---:R-:W-:-:S05]  /*89d0*/  FADD R0, RZ, R131 ;  /* 0x00000083ff007221 */ /* 0x004fca0000000000 */
[----:B------:R3:W-:Y:S02]  /*89e0*/  STL [R1+0x3fc], R0 ;  /* 0x0003fc0001007387 */ /* 0x0007e40000100800 */
[----:B---3--:R-:W-:-:S05]  /*89f0*/  FADD R0, RZ, R132 ;  /* 0x00000084ff007221 */ /* 0x008fca0000000000 */
[----:B------:R4:W-:Y:S02]  /*8a00*/  STL [R1+0x400], R0 ;  /* 0x0004000001007387 */ /* 0x0009e40000100800 */
[----:B----4-:R-:W-:-:S05]  /*8a10*/  FADD R0, RZ, R133 ;  /* 0x00000085ff007221 */ /* 0x010fca0000000000 */
[----:B------:R5:W-:Y:S02]  /*8a20*/  STL [R1+0x404], R0 ;  /* 0x0004040001007387 */ /* 0x000be40000100800 */
[----:B-----5:R-:W-:-:S05]  /*8a30*/  FADD R0, RZ, R134 ;  /* 0x00000086ff007221 */ /* 0x020fca0000000000 */
        /* <DEDUP_REMOVED lines=34> */
[----:B------:R0:W-:Y:S01]  /*8c60*/  STL [R1+0x44c], R0 ;  /* 0x00044c0001007387 */ /* 0x0001e20000100800 */
[----:B------:R-:W-:-:S05]  /*8c70*/  UMOV UR6, URZ ;  /* 0x0000003f00067c82 */ /* 0x000fca0008000000 */
.L_x_18:
[----:B------:R-:W-:Y:S01]  /*8c80*/  UIADD3 UR23, UR5, 0x1, URZ ;  /* 0x0000000105177890 */ /* 0x000fe2000fffe03f */
[----:B------:R-:W-:-:S03]  /*8c90*/  UMOV UR8, 0x1 ;  /* 0x0000000100087882 */ /* 0x000fc60000000000 */
[----:B------:R-:W-:-:S04]  /*8ca0*/  UISETP.NE.AND UP0, UPT, UR23, 0x4, UPT ;  /* 0x000000041700788c */ /* 0x000fc8000bf05270 */
[----:B------:R-:W-:Y:S02]  /*8cb0*/  USEL UR24, URZ, 0x1, UP0 ;  /* 0x000000013f187887 */ /* 0x000fe40008000000 */
[----:B------:R-:W-:Y:S02]  /*8cc0*/  USEL UR23, UR23, URZ, UP0 ;  /* 0x0000003f17177287 */ /* 0x000fe40008000000 */
[----:B------:R-:W-:-:S12]  /*8cd0*/  ULOP3.LUT UR24, UR4, UR24, URZ, 0x3c, !UPT ;  /* 0x0000001804187292 */ /* 0x000fd8000f8e3c3f */
.L_x_13:
[----:B------:R-:W-:-:S04]  /*8ce0*/  UISETP.LT.AND UP0, UPT, UR10, 0x1, UPT ;  /* 0x000000010a00788c */ /* 0x000fc8000bf01270 */
[----:B------:R-:W-:-:S04]  /*8cf0*/  USEL UR16, UR10, 0x1, UP0 ;  /* 0x000000010a107887 */ /* 0x000fc80008000000 */
[----:B------:R-:W-:-:S04]  /*8d00*/  UIADD3 UR26, UR10, -UR16, URZ ;  /* 0x800000100a1a7290 */ /* 0x000fc8000fffe03f */
[----:B------:R-:W-:-:S06]  /*8d10*/  UISETP.GE.AND UP0, UPT, UR26, 0x1, UPT ;  /* 0x000000011a00788c */ /* 0x000fcc000bf06270 */
[----:B------:R-:W-:-:S13]  /*8d20*/  PLOP3.LUT P0, PT, PT, PT, UP0, 0x80, 0x0 ;  /* 0x000000000000781c */ /* 0x000fda0003f0f008 */
[----:B------:R-:W-:Y:S05]  /*8d30*/  @!P0 BRA `(.L_x_19) ;  /* 0x0000008800848947 */ /* 0x000fea0003800000 */
[----:B------:R-:W-:Y:S01]  /*8d40*/  UMOV UR25, UR5 ;  /* 0x0000000500197c82 */ /* 0x000fe20008000000 */
[----:B------:R-:W-:-:S05]  /*8d50*/  ULDC UR27, c[0x0][0x50c] ;  /* 0x00014300001b7ab9 */ /* 0x000fca0000000800 */
.L_x_27:
[----:B------:R-:W-:-:S06]  /*8d60*/  UISETP.NE.AND UP0, UPT, UR22, 0x3, UPT ;  /* 0x000000031600788c */ /* 0x000fcc000bf05270 */
[----:B------:R-:W-:-:S13]  /*8d70*/  PLOP3.LUT P1, PT, PT, PT, UP0, 0x80, 0x0 ;  /* 0x000000000000781c */ /* 0x000fda0003f2f008 */
[----:B-----5:R-:W-:Y:S05]  /*8d80*/  @!P1 BRA `(.L_x_20) ;  /* 0x0000000000049947 */ /* 0x020fea0003800000 */
[----:B------:R-:W-:Y:S01]  /*8d90*/  BPT.TRAP 0x1 ;  /* 0x000000040000795c */ /* 0x000fe20000300000 */
.L_x_20:
[----:B------:R-:W1:Y:S01]  /*8da0*/  S2UR UR16, SR_CgaCtaId ;  /* 0x00000000001079c3 */ /* 0x000e620000008800 */
[----:B------:R-:W-:Y:S01]  /*8db0*/  UMOV UR12, 0x400 ;  /* 0x00000400000c7882 */ /* 0x000fe20000000000 */
[----:B0-----:R-:W-:-:S05]  /*8dc0*/  IMAD.U32 R0, RZ, RZ, UR24 ;  /* 0x00000018ff007e24 */ /* 0x001fca000f8e00ff */
[----:B------:R-:W-:Y:S01]  /*8dd0*/  SHF.L.U32 R0, R0, 0x1f, RZ ;  /* 0x0000001f00007819 */ /* 0x000fe200000006ff */
[----:B-1----:R-:W-:-:S04]  /*8de0*/  ULEA UR12, UR16, UR12, 0x18 ;  /* 0x0000000c100c7291 */ /* 0x002fc8000f8ec03f */
[----:B------:R-:W-:-:S09]  /*8df0*/  ULEA UR16, UR23, UR12, 0x3 ;  /* 0x0000000c17107291 */ /* 0x000fd2000f8e183f */
[----:B------:R0:W1:Y:S01]  /*8e00*/  SYNCS.PHASECHK.TRANS64.TRYWAIT P0, [UR16], R0 ;  /* 0x00000000ff0075a7 */ /* 0x0000620008000150 */
[----:B------:R-:W-:Y:S05]  /*8e10*/  @!P1 BRA `(.L_x_21) ;  /* 0x0000000000049947 */ /* 0x000fea0003800000 */
[----:B------:R-:W-:Y:S01]  /*8e20*/  BPT.TRAP 0x1 ;  /* 0x000000040000795c */ /* 0x000fe20000300000 */
.L_x_21:
[----:B-1----:R-:W-:Y:S05]  /*8e30*/  @P0 BRA `(.L_x_22) ;  /* 0x0000000000080947 */ /* 0x002fea0003800000 */
[----:B------:R-:W1:Y:S02]  /*8e40*/  SYNCS.PHASECHK.TRANS64.TRYWAIT P0, [UR16], R0 ;  /* 0x00000000ff0075a7 */ /* 0x000e640008000150 */
[----:B-1----:R-:W-:Y:S05]  /*8e50*/  @!P0 BRA `(.L_x_23) ;  /* 0x0000020800bc8947 */ /* 0x002fea0003800000 */
.L_x_22:
        /* <DEDUP_REMOVED lines=64> */
[----:B-1----:R-:W3:Y:S04]  /*9260*/  LDL.LU.64 R108, [R1] ;  /* 0x00000000016c7983 */ /* 0x002ee80000300a00 */
        /* <DEDUP_REMOVED lines=64> */
[----:B------:R-:W-:Y:S01]  /*9670*/  UISETP.NE.AND UP0, UPT, UR7, URZ, UPT ;  /* 0x0000003f0700728c */ /* 0x000fe2000bf05270 */
[----:B------:R-:W-:Y:S01]  /*9680*/  STL [R1+0x8bc], R23 ;  /* 0x0008bc1701007387 */ /* 0x000fe20000100800 */
[----:B------:R-:W-:Y:S02]  /*9690*/  USHF.R.U32.HI UR16, URZ, 0x4, UR16 ;  /* 0x000000043f107899 */ /* 0x000fe40008011610 */
[----:B------:R-:W-:Y:S01]  /*96a0*/  USEL UR8, UR8, URZ, !UP0 ;  /* 0x0000003f08087287 */ /* 0x000fe2000c000000 */
[----:B------:R-:W-:Y:S01]  /*96b0*/  STL [R1+0x8b8], R22 ;  /* 0x0008b81601007387 */ /* 0x000fe20000100800 */
[----:B------:R-:W-:Y:S02]  /*96c0*/  ULOP3.LUT UR16, UR16, 0x3fff, URZ, 0xc0, !UPT ;  /* 0x00003fff10107892 */ /* 0x000fe4000f8ec03f */
[----:B------:R-:W-:Y:S01]  /*96d0*/  UISETP.NE.U32.AND UP0, UPT, UR8, URZ, UPT ;  /* 0x0000003f0800728c */ /* 0x000fe2000bf05070 */
[----:B------:R-:W-:Y:S01]  /*96e0*/  STL [R1+0x8b4], R21 ;  /* 0x0008b41501007387 */ /* 0x000fe20000100800 */
[----:B------:R-:W-:-:S02]  /*96f0*/  ULOP3.LUT UR7, UR11, 0x10000, URZ, 0xfc, !UPT ;  /* 0x000100000b077892 */ /* 0x000fc4000f8efc3f */
[----:B------:R-:W-:Y:S01]  /*9700*/  ULOP3.LUT UR8, UR16, 0x10000, URZ, 0xfc, !UPT ;  /* 0x0001000010087892 */ /* 0x000fe2000f8efc3f */
[----:B------:R-:W-:Y:S01]  /*9710*/  STL [R1+0x8b0], R20 ;  /* 0x0008b01401007387 */ /* 0x000fe20000100800 */
[----:B------:R-:W-:Y:S02]  /*9720*/  ULEA UR7, UR23, UR7, 0xb ;  /* 0x0000000717077291 */ /* 0x000fe4000f8e583f */
[----:B------:R-:W-:Y:S01]  /*9730*/  ULEA UR8, UR23, UR8, 0xb ;  /* 0x0000000817087291 */ /* 0x000fe2000f8e583f */
[----:B------:R-:W-:Y:S01]  /*9740*/  STL [R1+0x8ac], R19 ;  /* 0x0008ac1301007387 */ /* 0x000fe20000100800 */
[----:B------:R-:W-:Y:S01]  /*9750*/  UMOV UR17, 0x40000040 ;  /* 0x4000004000117882 */ /* 0x000fe20000000000 */
[----:B------:R-:W-:Y:S02]  /*9760*/  UMOV UR19, 0x40000040 ;  /* 0x4000004000137882 */ /* 0x000fe40000000000 */
[----:B------:R-:W-:Y:S01]  /*9770*/  UMOV UR16, UR7 ;  /* 0x0000000700107c82 */ /* 0x000fe20008000000 */
[----:B------:R-:W-:Y:S01]  /*9780*/  STL [R1+0x8a8], R18 ;  /* 0x0008a81201007387 */ /* 0x000fe20000100800 */
[----:B------:R-:W-:-:S03]  /*9790*/  UMOV UR18, UR8 ;  /* 0x0000000800127c82 */ /* 0x000fc60008000000 */
[----:B------:R-:W-:Y:S04]  /*97a0*/  STL [R1+0x8a4], R17 ;  /* 0x0008a41101007387 */ /* 0x000fe80000100800 */
        /* <DEDUP_REMOVED lines=14> */
[----:B-----5:R-:W-:Y:S01]  /*9890*/  STL [R1+0x868], R2 ;  /* 0x0008680201007387 */ /* 0x020fe20000100800 */
[----:B---3--:R-:W-:-:S06]  /*98a0*/  WARPGROUP.ARRIVE ;  /* 0x00000000000079c5 */ /* 0x008fcc0000000000 */
[----:B------:R-:W-:Y:S03]  /*98b0*/  QGMMA.64x256x32.F32.E5M2.E5M2 R108, gdesc[UR16], R108, UP0, gsb0 ;  /* 0x03e00000106c79f3 */ /* 0x000fe6000b80386c */
        /* <DEDUP_REMOVED lines=65> */
[----:B-1----:R-:W3:Y:S04]  /*9cd0*/  LDL.LU.64 R234, [R1+0xcb8] ;  /* 0x000cb80001ea7983 */ /* 0x002ee80000300a00 */
[----:B------:R-:W4:Y:S04]  /*9ce0*/  LDL.LU.64 R232, [R1+0xcb0] ;  /* 0x000cb00001e87983 */ /* 0x000f280000300a00 */
[----:B------:R-:W2:Y:S04]  /*9cf0*/  LDL.LU.64 R230, [R1+0xca8] ;  /* 0x000ca80001e67983 */ /* 0x000ea80000300a00 */
        /* <DEDUP_REMOVED lines=60> */
[----:B------:R-:W2:Y:S01]  /*a0c0*/  LDL.LU.64 R108, [R1+0xac0] ;  /* 0x000ac000016c7983 */ /* 0x000ea20000300a00 */
[----:B------:R-:W-:Y:S01]  /*a0d0*/  UIADD3 UR16, UR7, 0x400, URZ ;  /* 0x0000040007107890 */ /* 0x000fe2000fffe03f */
[----:B------:R-:W-:-:S02]  /*a0e0*/  UMOV UR17, 0x40000040 ;  /* 0x4000004000117882 */ /* 0x000fc40000000000 */
[----:B---3--:R-:W-:Y:S04]  /*a0f0*/  STL.64 [R1+0xab8], R234 ;  /* 0x000ab8ea01007387 */ /* 0x008fe80000100a00 */
[----:B----4-:R-:W-:Y:S04]  /*a100*/  STL.64 [R1+0xab0], R232 ;  /* 0x000ab0e801007387 */ /* 0x010fe80000100a00 */
[----:B--2---:R-:W-:Y:S04]  /*a110*/  STL.64 [R1+0xaa8], R230 ;  /* 0x000aa8e601007387 */ /* 0x004fe80000100a00 */
        /* <DEDUP_REMOVED lines=38> */
[----:B------:R-:W-:Y:S01]  /*a380*/  STL.64 [R1+0x970], R152 ;  /* 0x0009709801007387 */ /* 0x000fe20000100a00 */
[----:B------:R-:W-:-:S06]  /*a390*/  WARPGROUP.ARRIVE ;  /* 0x00000000000079c5 */ /* 0x000fcc0000000000 */
[----:B------:R-:W-:Y:S03]  /*a3a0*/  QGMMA.64x256x32.F32.E5M2.E5M2 R24, gdesc[UR16], R24, UP0, gsb0 ;  /* 0x03e00000101879f3 */ /* 0x000fe6000b803818 */
        /* <DEDUP_REMOVED lines=23> */
[----:B-1----:R-:W2:Y:S04]  /*a520*/  LDL.LU.64 R108, [R1] ;  /* 0x00000000016c7983 */ /* 0x002ea80000300a00 */
        /* <DEDUP_REMOVED lines=63> */
[----:B------:R-:W-:-:S02]  /*a920*/  UIADD3 UR16, UR7, 0x2, URZ ;  /* 0x0000000207107890 */ /* 0x000fc4000fffe03f */
[----:B------:R-:W-:Y:S01]  /*a930*/  UIADD3 UR18, UR8, 0x2, URZ ;  /* 0x0000000208127890 */ /* 0x000fe2000fffe03f */
[----:B------:R-:W-:Y:S01]  /*a940*/  UMOV UR17, 0x40000040 ;  /* 0x4000004000117882 */ /* 0x000fe20000000000 */
[----:B------:R-:W-:Y:S01]  /*a950*/  UMOV UR19, 0x40000040 ;  /* 0x4000004000137882 */ /* 0x000fe20000000000 */
[----:B--2---:R-:W-:-:S06]  /*a960*/  WARPGROUP.ARRIVE ;  /* 0x00000000000079c5 */ /* 0x004fcc0000000000 */
[----:B------:R-:W-:Y:S03]  /*a970*/  QGMMA.64x256x32.F32.E5M2.E5M2 R108, gdesc[UR16], R108, gsb0 ;  /* 0x03e00000106c79f3 */ /* 0x000fe6000800386c */
[----:B------:R-:W-:Y:S02]  /*a980*/  WARPGROUP.DEPBAR.LE gsb0, 0x0 ;  /* 0x00008000000079c5 */ /* 0x000fe40000010000 */
[----:B------:R-:W-:Y:S01]  /*a990*/  STL.64 [R1], R108 ;  /* 0x0000006c01007387 */ /* 0x000fe20000100a00 */
[----:B------:R-:W-:Y:S02]  /*a9a0*/  IMAD.MOV.U32 R2, RZ, RZ, R234 ;  /* 0x000000ffff027224 */ /* 0x000fe400078e00ea */
[----:B0-----:R-:W-:Y:S01]  /*a9b0*/  IMAD.MOV.U32 R0, RZ, RZ, R235 ;  /* 0x000000ffff007224 */ /* 0x001fe200078e00eb */
        /* <DEDUP_REMOVED lines=31> */
[----:B------:R-:W-:-:S03]  /*abb0*/  IMAD.MOV.U32 R23, RZ, RZ, R213 ;  /* 0x000000ffff177224 */ /* 0x000fc600078e00d5 */
        /* <DEDUP_REMOVED lines=40> */
[----:B------:R0:W-:Y:S04]  /*ae40*/  STL [R1+0x1a0], R212 ;  /* 0x0001a0d401007387 */ /* 0x0001e80000100800 */
[----:B------:R-:W2:Y:S04]  /*ae50*/  LDL.LU.64 R234, [R1+0xab8] ;  /* 0x000ab80001ea7983 */ /* 0x000ea80000300a00 */
[----:B------:R-:W3:Y:S04]  /*ae60*/  LDL.LU.64 R232, [R1+0xab0] ;  /* 0x000ab00001e87983 */ /* 0x000ee80000300a00 */
[----:B------:R-:W4:Y:S04]  /*ae70*/  LDL.LU.64 R230, [R1+0xaa8] ;  /* 0x000aa80001e67983 */ /* 0x000f280000300a00 */
        /* <DEDUP_REMOVED lines=8> */
[----:B0-----:R-:W4:Y:S04]  /*af00*/  LDL.LU.64 R212, [R1+0xa60] ;  /* 0x000a600001d47983 */ /* 0x001f280000300a00 */
        /* <DEDUP_REMOVED lines=51> */
[----:B------:R-:W4:Y:S01]  /*b240*/  LDL.LU.64 R108, [R1+0x8c0] ;  /* 0x0008c000016c7983 */ /* 0x000f220000300a00 */
[----:B------:R-:W-:Y:S01]  /*b250*/  UIADD3 UR16, UR7, 0x402, URZ ;  /* 0x0000040207107890 */ /* 0x000fe2000fffe03f */
[----:B------:R-:W-:-:S02]  /*b260*/  UMOV UR17, 0x40000040 ;  /* 0x4000004000117882 */ /* 0x000fc40000000000 */
[----:B--2---:R-:W-:Y:S04]  /*b270*/  STL.64 [R1+0x860], R234 ;  /* 0x000860ea01007387 */ /* 0x004fe80000100a00 */
[----:B---3--:R-:W-:Y:S04]  /*b280*/  STL.64 [R1+0x858], R232 ;  /* 0x000858e801007387 */ /* 0x008fe80000100a00 */
[----:B----4-:R-:W-:Y:S04]  /*b290*/  STL.64 [R1+0x850], R230 ;  /* 0x000850e601007387 */ /* 0x010fe80000100a00 */
        /* <DEDUP_REMOVED lines=64> */
[----:B0-----:R-:W2:Y:S04]  /*b6a0*/  LDL.LU R108, [R1] ;  /* 0x00000000016c7983 */ /* 0x001ea80000300800 */
[----:B------:R-:W2:Y:S04]  /*b6b0*/  LDL.LU R109, [R1+0x4] ;  /* 0x00000400016d7983 */ /* 0x000ea80000300800 */
        /* <DEDUP_REMOVED lines=102> */
[----:B------:R-:W2:Y:S01]  /*bd20*/  LDL.LU R212, [R1+0x1a0] ;  /* 0x0001a00001d47983 */ /* 0x000ea20000300800 */
        /* <DEDUP_REMOVED lines=22> */
[----:B------:R-:W-:Y:S01]  /*be90*/  IMAD.MOV.U32 R235, RZ, RZ, R0 ;  /* 0x000000ffffeb7224 */ /* 0x000fe200078e0000 */
[----:B------:R-:W-:Y:S01]  /*bea0*/  UIADD3 UR16, UR7, 0x4, URZ ;  /* 0x0000000407107890 */ /* 0x000fe2000fffe03f */
[----:B------:R0:W5:Y:S01]  /*beb0*/  LDL.LU R23, [R1+0x8bc] ;  /* 0x0008bc0001177983 */ /* 0x0001620000300800 */
[----:B------:R-:W-:Y:S01]  /*bec0*/  UIADD3 UR18, UR8, 0x4, URZ ;  /* 0x0000000408127890 */ /* 0x000fe2000fffe03f */
[----:B------:R-:W-:Y:S01]  /*bed0*/  UMOV UR17, 0x40000040 ;  /* 0x4000004000117882 */ /* 0x000fe20000000000 */
[----:B------:R-:W-:Y:S01]  /*bee0*/  UMOV UR19, 0x40000040 ;  /* 0x4000004000137882 */ /* 0x000fe20000000000 */
[----:B------:R0:W5:Y:S04]  /*bef0*/  LDL.LU R22, [R1+0x8b8] ;  /* 0x0008b80001167983 */ /* 0x0001680000300800 */
        /* <DEDUP_REMOVED lines=19> */
[----:B------:R0:W5:Y:S01]  /*c030*/  LDL.LU R2, [R1+0x868] ;  /* 0x0008680001027983 */ /* 0x0001620000300800 */
[----:B--2---:R-:W-:-:S06]  /*c040*/  WARPGROUP.ARRIVE ;  /* 0x00000000000079c5 */ /* 0x004fcc0000000000 */
        /* <DEDUP_REMOVED lines=66> */
[----:B-1----:R-:W2:Y:S04]  /*c470*/  LDL.LU.64 R234, [R1+0x860] ;  /* 0x0008600001ea7983 */ /* 0x002ea80000300a00 */
        /* <DEDUP_REMOVED lines=268> */
[----:B-1----:R0:W5:Y:S04]  /*d540*/  LDL.LU.64 R234, [R1+0x660] ;  /* 0x0006600001ea7983 */ /* 0x0021680000300a00 */
[----:B------:R0:W5:Y:S04]  /*d550*/  LDL.LU.64 R232, [R1+0x658] ;  /* 0x0006580001e87983 */ /* 0x0001680000300a00 */
        /* <DEDUP_REMOVED lines=63> */
[----:B------:R-:W-:Y:S01]  /*d950*/  UMOV UR17, 0x40000040 ;  /* 0x4000004000117882 */ /* 0x000fe20000000000 */
[----:B------:R-:W-:-:S04]  /*d960*/  UIADD3 UR6, UR6, 0x4, URZ ;  /* 0x0000000406067890 */ /* 0x000fc8000fffe03f */
[----:B------:R-:W-:-:S04]  /*d970*/  UISETP.NE.AND UP0, UPT, UR6, UR27, UPT ;  /* 0x0000001b0600728c */ /* 0x000fc8000bf05270 */
[----:B------:R-:W-:-:S06]  /*d980*/  USEL UR7, URZ, 0x1, UP0 ;  /* 0x000000013f077887 */ /* 0x000fcc0008000000 */
[----:B------:R-:W-:Y:S01]  /*d990*/  ISETP.NE.AND P0, PT, RZ, UR7, PT ;  /* 0x00000007ff007c0c */ /* 0x000fe2000bf05270 */
[----:B--2---:R-:W-:-:S06]  /*d9a0*/  WARPGROUP.ARRIVE ;  /* 0x00000000000079c5 */ /* 0x004fcc0000000000 */
[----:B------:R-:W-:Y:S03]  /*d9b0*/  QGMMA.64x256x32.F32.E5M2.E5M2 R24, gdesc[UR16], R24, gsb0 ;  /* 0x03e00000101879f3 */ /* 0x000fe60008003818 */
[----:B------:R-:W-:-:S03]  /*d9c0*/  WARPGROUP.DEPBAR.LE gsb0, 0x0 ;  /* 0x00008000000079c5 */ /* 0x000fc60000010000 */
[----:B0-----:R-:W-:Y:S05]  /*d9d0*/  @!P0 BRA `(.L_x_24) ;  /* 0x0000003800fc8947 */ /* 0x001fea0003800000 */
[----:B-----5:R0:W-:Y:S04]  /*d9e0*/  STL [R1+0x690], R225 ;  /* 0x000690e101007387 */ /* 0x0201e80000100800 */
[----:B------:R1:W-:Y:S01]  /*d9f0*/  STL [R1+0x68c], R226 ;  /* 0x00068ce201007387 */ /* 0x0003e20000100800 */
[----:B0-----:R-:W-:-:S03]  /*da00*/  IMAD.MOV.U32 R225, RZ, RZ, R0 ;  /* 0x000000ffffe17224 */ /* 0x001fc600078e0000 */
[----:B-1----:R-:W2:Y:S04]  /*da10*/  LDL R226, [R1+0x4] ;  /* 0x0000040001e27983 */ /* 0x002ea80000100800 */
[----:B------:R0:W-:Y:S04]  /*da20*/  STL [R1+0x688], R227 ;  /* 0x000688e301007387 */ /* 0x0001e80000100800 */
[----:B0-----:R-:W3:Y:S04]  /*da30*/  LDL R227, [R1+0x8] ;  /* 0x0000080001e37983 */ /* 0x001ee80000100800 */
[----:B------:R0:W-:Y:S04]  /*da40*/  STL [R1+0x684], R228 ;  /* 0x000684e401007387 */ /* 0x0001e80000100800 */
[----:B0-----:R-:W4:Y:S04]  /*da50*/  LDL R228, [R1+0xc] ;  /* 0x00000c0001e47983 */ /* 0x001f280000100800 */
        /* <DEDUP_REMOVED lines=211> */
[----:B0-----:R-:W4:Y:S04]  /*e790*/  LDL.LU R122, [R1+0x200] ;  /* 0x00020000017a7983 */ /* 0x001f280000300800 */
        /* <DEDUP_REMOVED lines=10> */
[----:B------:R-:W4:Y:S04]  /*e840*/  LDL.LU R0, [R1+0x22c] ;  /* 0x00022c0001007983 */ /* 0x000f280000300800 */
        /* <DEDUP_REMOVED lines=37> */
[----:B0-----:R-:W4:Y:S04]  /*eaa0*/  LDL.LU R146, [R1+0x210] ;  /* 0x0002100001927983 */ /* 0x001f280000300800 */
[----:B------:R0:W-:Y:S01]  /*eab0*/  STL [R1+0x478], R147 ;  /* 0x0004789301007387 */ /* 0x0001e20000100800 */
[----:B------:R-:W-:-:S03]  /*eac0*/  FADD R2, R225, R2 ;  /* 0x00000002e1027221 */ /* 0x000fc60000000000 */
[----:B0-----:R-:W4:Y:S04]  /*ead0*/  LDL R147, [R1+0x1f8] ;  /* 0x0001f80001937983 */ /* 0x001f280000100800 */
[----:B------:R0:W-:Y:S01]  /*eae0*/  STL [R1+0x474], R148 ;  /* 0x0004749401007387 */ /* 0x0001e20000100800 */
[----:B--2---:R-:W-:-:S01]  /*eaf0*/  FADD R3, R226, R3 ;  /* 0x00000003e2037221 */ /* 0x004fc20000000000 */
[----:B---3--:R-:W-:Y:S02]  /*eb00*/  FADD R4, R227, R4 ;  /* 0x00000004e3047221 */ /* 0x008fe40000000000 */
[----:B0-----:R-:W2:Y:S04]  /*eb10*/  LDL R148, [R1+0x1c0] ;  /* 0x0001c00001947983 */ /* 0x001ea80000100800 */
[----:B------:R0:W-:Y:S01]  /*eb20*/  STL [R1+0x470], R149 ;  /* 0x0004709501007387 */ /* 0x0001e20000100800 */
[----:B----4-:R-:W-:-:S01]  /*eb30*/  FADD R5, R228, R5 ;  /* 0x00000005e4057221 */ /* 0x010fc20000000000 */
[----:B------:R-:W-:-:S02]  /*eb40*/  FADD R6, R229, R6 ;  /* 0x00000006e5067221 */ /* 0x000fc40000000000 */
[----:B0-----:R-:W3:Y:S04]  /*eb50*/  LDL R149, [R1+0x1f4] ;  /* 0x0001f40001957983 */ /* 0x001ee80000100800 */
[----:B------:R0:W-:Y:S01]  /*eb60*/  STL [R1+0x46c], R150 ;  /* 0x00046c9601007387 */ /* 0x0001e20000100800 */
[----:B------:R-:W-:-:S01]  /*eb70*/  FADD R7, R230, R7 ;  /* 0x00000007e6077221 */ /* 0x000fc20000000000 */
[----:B------:R-:W-:Y:S02]  /*eb80*/  FADD R8, R231, R8 ;  /* 0x00000008e7087221 */ /* 0x000fe40000000000 */
[----:B0-----:R-:W4:Y:S04]  /*eb90*/  LDL.LU R150, [R1+0x20c] ;  /* 0x00020c0001967983 */ /* 0x001f280000300800 */
[----:B------:R0:W-:Y:S01]  /*eba0*/  STL [R1+0x468], R151 ;  /* 0x0004689701007387 */ /* 0x0001e20000100800 */
[----:B------:R-:W-:-:S01]  /*ebb0*/  FADD R9, R232, R9 ;  /* 0x00000009e8097221 */ /* 0x000fc20000000000 */
[----:B------:R-:W-:-:S02]  /*ebc0*/  FADD R10, R233, R10 ;  /* 0x0000000ae90a7221 */ /* 0x000fc40000000000 */
[----:B0-----:R-:W3:Y:S04]  /*ebd0*/  LDL R151, [R1+0x1f0] ;  /* 0x0001f00001977983 */ /* 0x001ee80000100800 */
[----:B------:R-:W2:Y:S04]  /*ebe0*/  LDL.LU R225, [R1+0x690] ;  /* 0x0006900001e17983 */ /* 0x000ea80000300800 */
[----:B------:R-:W4:Y:S04]  /*ebf0*/  LDL.LU R226, [R1+0x68c] ;  /* 0x00068c0001e27983 */ /* 0x000f280000300800 */
[----:B------:R-:W3:Y:S04]  /*ec00*/  LDL.LU R227, [R1+0x688] ;  /* 0x0006880001e37983 */ /* 0x000ee80000300800 */
[----:B------:R-:W3:Y:S04]  /*ec10*/  LDL.LU R228, [R1+0x684] ;  /* 0x0006840001e47983 */ /* 0x000ee80000300800 */
[----:B------:R-:W3:Y:S01]  /*ec20*/  LDL.LU R229, [R1+0x680] ;  /* 0x0006800001e57983 */ /* 0x000ee20000300800 */
[----:B------:R-:W-:-:S03]  /*ec30*/  FADD R11, R234, R11 ;  /* 0x0000000bea0b7221 */ /* 0x000fc60000000000 */
[----:B------:R-:W3:Y:S01]  /*ec40*/  LDL.LU R230, [R1+0x67c] ;  /* 0x00067c0001e67983 */ /* 0x000ee20000300800 */
[----:B------:R-:W-:-:S03]  /*ec50*/  FADD R12, R235, R12 ;  /* 0x0000000ceb0c7221 */ /* 0x000fc60000000000 */
[----:B------:R-:W3:Y:S04]  /*ec60*/  LDL.LU R231, [R1+0x678] ;  /* 0x0006780001e77983 */ /* 0x000ee80000300800 */
[----:B------:R-:W3:Y:S04]  /*ec70*/  LDL.LU R232, [R1+0x674] ;  /* 0x0006740001e87983 */ /* 0x000ee80000300800 */
[----:B------:R-:W3:Y:S04]  /*ec80*/  LDL.LU R233, [R1+0x670] ;  /* 0x0006700001e97983 */ /* 0x000ee80000300800 */
[----:B------:R-:W3:Y:S04]  /*ec90*/  LDL.LU R234, [R1+0x66c] ;  /* 0x00066c0001ea7983 */ /* 0x000ee80000300800 */
[----:B------:R-:W3:Y:S01]  /*eca0*/  LDL.LU R235, [R1+0x668] ;  /* 0x0006680001eb7983 */ /* 0x000ee20000300800 */
[----:B------:R-:W-:-:S01]  /*ecb0*/  FADD R13, R24, R13 ;  /* 0x0000000d180d7221 */ /* 0x000fc20000000000 */
[----:B------:R-:W-:Y:S01]  /*ecc0*/  FADD R14, R25, R14 ;  /* 0x0000000e190e7221 */ /* 0x000fe20000000000 */
[----:B------:R-:W-:-:S01]  /*ecd0*/  FADD R15, R26, R15 ;  /* 0x0000000f1a0f7221 */ /* 0x000fc20000000000 */
[----:B------:R-:W3:Y:S01]  /*ece0*/  LDL.LU R24, [R1+0x664] ;  /* 0x0006640001187983 */ /* 0x000ee20000300800 */
[----:B------:R-:W-:-:S01]  /*ecf0*/  FADD R16, R27, R16 ;  /* 0x000000101b107221 */ /* 0x000fc20000000000 */
[----:B------:R-:W-:-:S02]  /*ed00*/  FADD R17, R28, R17 ;  /* 0x000000111c117221 */ /* 0x000fc40000000000 */
[----:B------:R-:W3:Y:S01]  /*ed10*/  LDL.LU R25, [R1+0x660] ;  /* 0x0006600001197983 */ /* 0x000ee20000300800 */
[----:B------:R-:W-:-:S03]  /*ed20*/  FADD R18, R29, R18 ;  /* 0x000000121d127221 */ /* 0x000fc60000000000 */
        /* <DEDUP_REMOVED lines=157> */
[----:B--2---:R-:W-:-:S03]  /*f700*/  FADD R225, R108, R225 ;  /* 0x000000e16ce17221 */ /* 0x004fc60000000000 */
[----:B------:R-:W2:Y:S01]  /*f710*/  LDL.LU R105, [R1+0x520] ;  /* 0x0005200001697983 */ /* 0x000ea20000300800 */
[----:B----4-:R-:W-:-:S03]  /*f720*/  FADD R226, R109, R226 ;  /* 0x000000e26de27221 */ /* 0x010fc60000000000 */
[----:B------:R-:W4:Y:S01]  /*f730*/  LDL.LU R106, [R1+0x51c] ;  /* 0x00051c00016a7983 */ /* 0x000f220000300800 */
[----:B---3--:R-:W-:-:S03]  /*f740*/  FADD R227, R110, R227 ;  /* 0x000000e36ee37221 */ /* 0x008fc60000000000 */
        /* <DEDUP_REMOVED lines=15> */
[----:B------:R-:W-:-:S01]  /*f840*/  FADD R235, R118, R235 ;  /* 0x000000eb76eb7221 */ /* 0x000fc20000000000 */
[----:B------:R-:W-:Y:S02]  /*f850*/  FADD R122, R121, R122 ;  /* 0x0000007a797a7221 */ /* 0x000fe40000000000 */
[----:B------:R-:W3:Y:S01]  /*f860*/  LDL.LU R115, [R1+0x4f8] ;  /* 0x0004f80001737983 */ /* 0x000ee20000300800 */
[----:B------:R-:W-:-:S03]  /*f870*/  FADD R236, R119, R236 ;  /* 0x000000ec77ec7221 */ /* 0x000fc60000000000 */
[----:B------:R-:W3:Y:S01]  /*f880*/  LDL.LU R116, [R1+0x4f4] ;  /* 0x0004f40001747983 */ /* 0x000ee20000300800 */
[----:B------:R-:W-:-:S03]  /*f890*/  FADD R237, R120, R237 ;  /* 0x000000ed78ed7221 */ /* 0x000fc60000000000 */
[----:B------:R-:W3:Y:S01]  /*f8a0*/  LDL.LU R117, [R1+0x4f0] ;  /* 0x0004f00001757983 */ /* 0x000ee20000300800 */
[----:B------:R-:W-:-:S03]  /*f8b0*/  FADD R124, R123, R124 ;  /* 0x0000007c7b7c7221 */ /* 0x000fc60000000000 */
[----:B------:R-:W3:Y:S04]  /*f8c0*/  LDL.LU R118, [R1+0x4ec] ;  /* 0x0004ec0001767983 */ /* 0x000ee80000300800 */
[----:B------:R-:W3:Y:S01]  /*f8d0*/  LDL.LU R119, [R1+0x4e8] ;  /* 0x0004e80001777983 */ /* 0x000ee20000300800 */
[----:B------:R-:W-:-:S03]  /*f8e0*/  FADD R126, R125, R126 ;  /* 0x0000007e7d7e7221 */ /* 0x000fc60000000000 */
[----:B------:R-:W3:Y:S04]  /*f8f0*/  LDL.LU R120, [R1+0x4e4] ;  /* 0x0004e40001787983 */ /* 0x000ee80000300800 */
[----:B------:R-:W3:Y:S04]  /*f900*/  LDL.LU R121, [R1+0x4e0] ;  /* 0x0004e00001797983 */ /* 0x000ee80000300800 */
[----:B------:R0:W-:Y:S01]  /*f910*/  STL [R1+0x200], R122 ;  /* 0x0002007a01007387 */ /* 0x0001e20000100800 */
[----:B------:R-:W-:-:S01]  /*f920*/  FADD R150, R127, R150 ;  /* 0x000000967f967221 */ /* 0x000fc20000000000 */
[----:B------:R-:W-:Y:S01]  /*f930*/  FADD R146, R148, R146 ;  /* 0x0000009294927221 */ /* 0x000fe20000000000 */
[----:B------:R-:W-:-:S01]  /*f940*/  FADD R143, R144, R143 ;  /* 0x0000008f908f7221 */ /* 0x000fc20000000000 */
[----:B------:R-:W-:Y:S01]  /*f950*/  FADD R141, R142, R141 ;  /* 0x0000008d8e8d7221 */ /* 0x000fe20000000000 */
[----:B0-----:R-:W3:Y:S04]  /*f960*/  LDL.LU R122, [R1+0x4dc] ;  /* 0x0004dc00017a7983 */ /* 0x001ee80000300800 */
[----:B------:R-:W3:Y:S04]  /*f970*/  LDL.LU R123, [R1+0x4d8] ;  /* 0x0004d800017b7983 */ /* 0x000ee80000300800 */
[----:B------:R0:W-:Y:S01]  /*f980*/  STL [R1+0x204], R124 ;  /* 0x0002047c01007387 */ /* 0x0001e20000100800 */
[----:B------:R-:W-:-:S01]  /*f990*/  FADD R139, R140, R139 ;  /* 0x0000008b8c8b7221 */ /* 0x000fc20000000000 */
[----:B------:R-:W-:Y:S01]  /*f9a0*/  FADD R137, R138, R137 ;  /* 0x000000898a897221 */ /* 0x000fe20000000000 */
[----:B------:R-:W-:-:S01]  /*f9b0*/  FADD R135, R136, R135 ;  /* 0x0000008788877221 */ /* 0x000fc20000000000 */
[----:B0-----:R-:W3:Y:S04]  /*f9c0*/  LDL.LU R124, [R1+0x4d4] ;  /* 0x0004d400017c7983 */ /* 0x001ee80000300800 */
[----:B------:R-:W3:Y:S04]  /*f9d0*/  LDL.LU R125, [R1+0x4d0] ;  /* 0x0004d000017d7983 */ /* 0x000ee80000300800 */
[----:B------:R0:W-:Y:S01]  /*f9e0*/  STL [R1+0x208], R126 ;  /* 0x0002087e01007387 */ /* 0x0001e20000100800 */
[----:B------:R-:W-:-:S01]  /*f9f0*/  FADD R131, R133, R131 ;  /* 0x0000008385837221 */ /* 0x000fc20000000000 */
[----:B------:R-:W-:-:S02]  /*fa00*/  FADD R0, R129, R0 ;  /* 0x0000000081007221 */ /* 0x000fc40000000000 */
[----:B0-----:R-:W3:Y:S04]  /*fa10*/  LDL.LU R126, [R1+0x4cc] ;  /* 0x0004cc00017e7983 */ /* 0x001ee80000300800 */
[----:B------:R-:W3:Y:S04]  /*fa20*/  LDL.LU R127, [R1+0x4c8] ;  /* 0x0004c800017f7983 */ /* 0x000ee80000300800 */
[----:B------:R-:W-:Y:S04]  /*fa30*/  STL [R1+0x20c], R150 ;  /* 0x00020c9601007387 */ /* 0x000fe80000100800 */
[----:B------:R-:W-:Y:S04]  /*fa40*/  STL [R1+0x210], R146 ;  /* 0x0002109201007387 */ /* 0x000fe80000100800 */
[----:B------:R-:W-:Y:S04]  /*fa50*/  STL [R1+0x214], R143 ;  /* 0x0002148f01007387 */ /* 0x000fe80000100800 */
[----:B------:R-:W-:Y:S04]  /*fa60*/  STL [R1+0x218], R141 ;  /* 0x0002188d01007387 */ /* 0x000fe80000100800 */
[----:B------:R-:W-:Y:S04]  /*fa70*/  STL [R1+0x21c], R139 ;  /* 0x00021c8b01007387 */ /* 0x000fe80000100800 */
[----:B------:R-:W-:Y:S04]  /*fa80*/  STL [R1+0x220], R137 ;  /* 0x0002208901007387 */ /* 0x000fe80000100800 */
[----:B------:R-:W2:Y:S04]  /*fa90*/  LDL.LU R129, [R1+0x230] ;  /* 0x0002300001817983 */ /* 0x000ea80000300800 */
[----:B------:R-:W-:Y:S04]  /*faa0*/  STL [R1+0x224], R135 ;  /* 0x0002248701007387 */ /* 0x000fe80000100800 */
[----:B------:R0:W-:Y:S04]  /*fab0*/  STL [R1+0x228], R131 ;  /* 0x0002288301007387 */ /* 0x0001e80000100800 */
[----:B0-----:R-:W4:Y:S04]  /*fac0*/  LDL.LU R131, [R1+0x234] ;  /* 0x0002340001837983 */ /* 0x001f280000300800 */
[----:B------:R-:W3:Y:S04]  /*fad0*/  LDL.LU R133, [R1+0x238] ;  /* 0x0002380001857983 */ /* 0x000ee80000300800 */
[----:B------:R0:W-:Y:S04]  /*fae0*/  STL [R1+0x22c], R0 ;  /* 0x00022c0001007387 */ /* 0x0001e80000100800 */
        /* <DEDUP_REMOVED lines=13> */
[----:B0-----:R-:W3:Y:S01]  /*fbc0*/  LDL.LU R0, [R1+0x270] ;  /* 0x0002700001007983 */ /* 0x001ee20000300800 */
[----:B--2---:R-:W-:-:S03]  /*fbd0*/  FADD R129, R128, R129 ;  /* 0x0000008180817221 */ /* 0x004fc60000000000 */
[----:B------:R-:W2:Y:S04]  /*fbe0*/  LDL.LU R128, [R1+0x4c4] ;  /* 0x0004c40001807983 */ /* 0x000ea80000300800 */
[----:B------:R0:W-:Y:S04]  /*fbf0*/  STL [R1+0x230], R129 ;  /* 0x0002308101007387 */ /* 0x0001e80000100800 */
[----:B0-----:R-:W2:Y:S01]  /*fc00*/  LDL.LU R129, [R1+0x4c0] ;  /* 0x0004c00001817983 */ /* 0x001ea20000300800 */
[----:B----4-:R-:W-:-:S03]  /*fc10*/  FADD R131, R130, R131 ;  /* 0x0000008382837221 */ /* 0x010fc60000000000 */
[----:B------:R-:W4:Y:S01]  /*fc20*/  LDL.LU R130, [R1+0x4bc] ;  /* 0x0004bc0001827983 */ /* 0x000f220000300800 */
[----:B---3--:R-:W-:-:S03]  /*fc30*/  FADD R133, R132, R133 ;  /* 0x0000008584857221 */ /* 0x008fc60000000000 */
[----:B------:R0:W-:Y:S01]  /*fc40*/  STL [R1+0x234], R131 ;  /* 0x0002348301007387 */ /* 0x0001e20000100800 */
[----:B------:R-:W-:-:S03]  /*fc50*/  FADD R135, R134, R135 ;  /* 0x0000008786877221 */ /* 0x000fc60000000000 */
[----:B0-----:R-:W3:Y:S01]  /*fc60*/  LDL.LU R131, [R1+0x4b8] ;  /* 0x0004b80001837983 */ /* 0x001ee20000300800 */
[----:B------:R-:W-:-:S03]  /*fc70*/  FADD R150, R151, R150 ;  /* 0x0000009697967221 */ /* 0x000fc60000000000 */
[----:B------:R-:W3:Y:S01]  /*fc80*/  LDL.LU R132, [R1+0x4b4] ;  /* 0x0004b40001847983 */ /* 0x000ee20000300800 */
[----:B------:R-:W-:-:S03]  /*fc90*/  FADD R148, R149, R148 ;  /* 0x0000009495947221 */ /* 0x000fc60000000000 */
[----:B------:R0:W-:Y:S01]  /*fca0*/  STL [R1+0x238], R133 ;  /* 0x0002388501007387 */ /* 0x0001e20000100800 */
[----:B------:R-:W-:-:S01]  /*fcb0*/  FADD R146, R147, R146 ;  /* 0x0000009293927221 */ /* 0x000fc20000000000 */
[----:B------:R-:W-:Y:S02]  /*fcc0*/  FADD R144, R145, R144 ;  /* 0x0000009091907221 */ /* 0x000fe40000000000 */
[----:B0-----:R-:W3:Y:S01]  /*fcd0*/  LDL.LU R133, [R1+0x4b0] ;  /* 0x0004b00001857983 */ /* 0x001ee20000300800 */
[----:B------:R-:W-:-:S03]  /*fce0*/  FADD R143, R24, R143 ;  /* 0x0000008f188f7221 */ /* 0x000fc60000000000 */
[----:B------:R-:W3:Y:S01]  /*fcf0*/  LDL.LU R134, [R1+0x4ac] ;  /* 0x0004ac0001867983 */ /* 0x000ee20000300800 */
[----:B------:R-:W-:-:S03]  /*fd00*/  FADD R142, R25, R142 ;  /* 0x0000008e198e7221 */ /* 0x000fc60000000000 */
[----:B------:R0:W-:Y:S01]  /*fd10*/  STL [R1+0x23c], R135 ;  /* 0x00023c8701007387 */ /* 0x0001e20000100800 */
[----:B------:R-:W-:-:S01]  /*fd20*/  FADD R141, R26, R141 ;  /* 0x0000008d1a8d7221 */ /* 0x000fc20000000000 */
[----:B------:R-:W-:Y:S01]  /*fd30*/  FADD R140, R27, R140 ;  /* 0x0000008c1b8c7221 */ /* 0x000fe20000000000 */
[----:B------:R-:W-:-:S01]  /*fd40*/  FADD R139, R28, R139 ;  /* 0x0000008b1c8b7221 */ /* 0x000fc20000000000 */
[----:B0-----:R-:W3:Y:S01]  /*fd50*/  LDL.LU R135, [R1+0x4a8] ;  /* 0x0004a80001877983 */ /* 0x001ee20000300800 */
[----:B------:R-:W-:-:S03]  /*fd60*/  FADD R138, R29, R138 ;  /* 0x0000008a1d8a7221 */ /* 0x000fc60000000000 */
[----:B------:R0:W-:Y:S01]  /*fd70*/  STL [R1+0x240], R150 ;  /* 0x0002409601007387 */ /* 0x0001e20000100800 */
[----:B------:R-:W-:-:S03]  /*fd80*/  FADD R137, R30, R137 ;  /* 0x000000891e897221 */ /* 0x000fc60000000000 */
[----:B------:R1:W-:Y:S01]  /*fd90*/  STL [R1+0x244], R148 ;  /* 0x0002449401007387 */ /* 0x0003e20000100800 */
[----:B------:R-:W-:-:S03]  /*fda0*/  FADD R136, R31, R136 ;  /* 0x000000881f887221 */ /* 0x000fc60000000000 */
[----:B------:R1:W-:Y:S01]  /*fdb0*/  STL [R1+0x248], R146 ;  /* 0x0002489201007387 */ /* 0x0003e20000100800 */
[----:B------:R-:W-:-:S03]  /*fdc0*/  FADD R0, R32, R0 ;  /* 0x0000000020007221 */ /* 0x000fc60000000000 */
[----:B------:R1:W-:Y:S04]  /*fdd0*/  STL [R1+0x24c], R144 ;  /* 0x00024c9001007387 */ /* 0x0003e80000100800 */
[----:B------:R1:W-:Y:S04]  /*fde0*/  STL [R1+0x250], R143 ;  /* 0x0002508f01007387 */ /* 0x0003e80000100800 */
[----:B------:R1:W-:Y:S04]  /*fdf0*/  STL [R1+0x254], R142 ;  /* 0x0002548e01007387 */ /* 0x0003e80000100800 */
[----:B------:R1:W-:Y:S04]  /*fe00*/  STL [R1+0x258], R141 ;  /* 0x0002588d01007387 */ /* 0x0003e80000100800 */
[----:B------:R1:W-:Y:S04]  /*fe10*/  STL [R1+0x25c], R140 ;  /* 0x00025c8c01007387 */ /* 0x0003e80000100800 */
[----:B------:R1:W-:Y:S04]  /*fe20*/  STL [R1+0x260], R139 ;  /* 0x0002608b01007387 */ /* 0x0003e80000100800 */
[----:B------:R1:W-:Y:S04]  /*fe30*/  STL [R1+0x264], R138 ;  /* 0x0002648a01007387 */ /* 0x0003e80000100800 */
[----:B------:R-:W2:Y:S04]  /*fe40*/  LDL.LU R151, [R1+0x274] ;  /* 0x0002740001977983 */ /* 0x000ea80000300800 */
[----:B------:R1:W-:Y:S04]  /*fe50*/  STL [R1+0x268], R137 ;  /* 0x0002688901007387 */ /* 0x0003e80000100800 */
[----:B0-----:R-:W4:Y:S04]  /*fe60*/  LDL.LU R150, [R1+0x278] ;  /* 0x0002780001967983 */ /* 0x001f280000300800 */
[----:B------:R0:W-:Y:S04]  /*fe70*/  STL [R1+0x26c], R136 ;  /* 0x00026c8801007387 */ /* 0x0001e80000100800 */
[----:B------:R-:W3:Y:S04]  /*fe80*/  LDL.LU R149, [R1+0x27c] ;  /* 0x00027c0001957983 */ /* 0x000ee80000300800 */
[----:B------:R0:W-:Y:S04]  /*fe90*/  STL [R1+0x270], R0 ;  /* 0x0002700001007387 */ /* 0x0001e80000100800 */
[----:B-1----:R-:W3:Y:S04]  /*fea0*/  LDL.LU R148, [R1+0x280] ;  /* 0x0002800001947983 */ /* 0x002ee80000300800 */
        /* <DEDUP_REMOVED lines=11> */
[----:B0-----:R-:W3:Y:S04]  /*ff60*/  LDL.LU R136, [R1+0x2b0] ;  /* 0x0002b00001887983 */ /* 0x001ee80000300800 */
[----:B------:R-:W3:Y:S01]  /*ff70*/  LDL.LU R0, [R1+0x2b4] ;  /* 0x0002b40001007983 */ /* 0x000ee20000300800 */
[----:B--2---:R-:W-:-:S05]  /*ff80*/  FADD R151, R33, R151 ;  /* 0x0000009721977221 */ /* 0x004fca0000000000 */
[----:B------:R0:W-:Y:S01]  /*ff90*/  STL [R1+0x274], R151 ;  /* 0x0002749701007387 */ /* 0x0001e20000100800 */
[----:B----4-:R-:W-:-:S05]  /*ffa0*/  FADD R150, R34, R150 ;  /* 0x0000009622967221 */ /* 0x010fca0000000000 */
[----:B------:R1:W-:Y:S01]  /*ffb0*/  STL [R1+0x278], R150 ;  /* 0x0002789601007387 */ /* 0x0003e20000100800 */
[----:B---3--:R-:W-:-:S05]  /*ffc0*/  FADD R149, R35, R149 ;  /* 0x0000009523957221 */ /* 0x008fca0000000000 */
[----:B------:R2:W-:Y:S01]  /*ffd0*/  STL [R1+0x27c], R149 ;  /* 0x00027c9501007387 */ /* 0x0005e20000100800 */
[----:B------:R-:W-:-:S01]  /*ffe0*/  FADD R148, R36, R148 ;  /* 0x0000009424947221 */ /* 0x000fc20000000000 */
[----:B------:R-:W-:-:S04]  /*fff0*/  FADD R147, R37, R147 ;  /* 0x0000009325937221 */ /* 0x000fc80000000000 */
[----:B------:R3:W-:Y:S01]  /*10000*/  STL [R1+0x280], R148 ;  /* 0x0002809401007387 */ /* 0x0007e20000100800 */
[----:B------:R-:W-:-:S03]  /*10010*/  FADD R146, R38, R146 ;  /* 0x0000009226927221 */ /* 0x000fc60000000000 */
        /* <DEDUP_REMOVED lines=20> */
[----:B0-----:R-:W4:Y:S01]  /*10160*/  LDL.LU R151, [R1+0x2b8] ;  /* 0x0002b80001977983 */ /* 0x001f220000300800 */
[----:B------:R-:W-:-:S03]  /*10170*/  FADD R0, R49, R0 ;  /* 0x0000000031007221 */ /* 0x000fc60000000000 */
[----:B------:R0:W-:Y:S04]  /*10180*/  STL [R1+0x2ac], R137 ;  /* 0x0002ac8901007387 */ /* 0x0001e80000100800 */
[----:B-1----:R-:W4:Y:S04]  /*10190*/  LDL.LU R150, [R1+0x2bc] ;  /* 0x0002bc0001967983 */ /* 0x002f280000300800 */
[----:B------:R1:W-:Y:S04]  /*101a0*/  STL [R1+0x2b0], R136 ;  /* 0x0002b08801007387 */ /* 0x0003e80000100800 */
[----:B--2---:R-:W2:Y:S04]  /*101b0*/  LDL.LU R149, [R1+0x2c0] ;  /* 0x0002c00001957983 */ /* 0x004ea80000300800 */
[----:B------:R1:W-:Y:S04]  /*101c0*/  STL [R1+0x2b4], R0 ;  /* 0x0002b40001007387 */ /* 0x0003e80000100800 */
[----:B---3--:R-:W3:Y:S04]  /*101d0*/  LDL.LU R148, [R1+0x2c4] ;  /* 0x0002c40001947983 */ /* 0x008ee80000300800 */
[----:B----4-:R-:W4:Y:S04]  /*101e0*/  LDL.LU R147, [R1+0x2c8] ;  /* 0x0002c80001937983 */ /* 0x010f280000300800 */
[----:B------:R-:W4:Y:S04]  /*101f0*/  LDL.LU R146, [R1+0x2cc] ;  /* 0x0002cc0001927983 */ /* 0x000f280000300800 */
        /* <DEDUP_REMOVED lines=8> */
[----:B0-----:R-:W4:Y:S04]  /*10280*/  LDL.LU R137, [R1+0x2f0] ;  /* 0x0002f00001897983 */ /* 0x001f280000300800 */
[----:B-1----:R-:W4:Y:S04]  /*10290*/  LDL.LU R136, [R1+0x2f4] ;  /* 0x0002f40001887983 */ /* 0x002f280000300800 */
[----:B------:R-:W4:Y:S01]  /*102a0*/  LDL.LU R0, [R1+0x2f8] ;  /* 0x0002f80001007983 */ /* 0x000f220000300800 */
[----:B------:R-:W-:-:S01]  /*102b0*/  FADD R151, R50, R151 ;  /* 0x0000009732977221 */ /* 0x000fc20000000000 */
[----:B------:R-:W-:-:S04]  /*102c0*/  FADD R150, R51, R150 ;  /* 0x0000009633967221 */ /* 0x000fc80000000000 */
[----:B------:R0:W-:Y:S01]  /*102d0*/  STL [R1+0x2b8], R151 ;  /* 0x0002b89701007387 */ /* 0x0001e20000100800 */
[----:B--2---:R-:W-:-:S03]  /*102e0*/  FADD R149, R52, R149 ;  /* 0x0000009534957221 */ /* 0x004fc60000000000 */
[----:B------:R1:W-:Y:S01]  /*102f0*/  STL [R1+0x2bc], R150 ;  /* 0x0002bc9601007387 */ /* 0x0003e20000100800 */
[----:B---3--:R-:W-:-:S03]  /*10300*/  FADD R148, R53, R148 ;  /* 0x0000009435947221 */ /* 0x008fc60000000000 */
[----:B------:R2:W-:Y:S01]  /*10310*/  STL [R1+0x2c0], R149 ;  /* 0x0002c09501007387 */ /* 0x0005e20000100800 */
[----:B----4-:R-:W-:-:S03]  /*10320*/  FADD R147, R54, R147 ;  /* 0x0000009336937221 */ /* 0x010fc60000000000 */
        /* <DEDUP_REMOVED lines=198> */
[----:B------:R-:W-:Y:S01]  /*10f90*/  STL [R1+0x3c8], R151 ;  /* 0x0003c89701007387 */ /* 0x000fe20000100800 */
[----:B--2---:R-:W-:-:S03]  /*10fa0*/  FADD R149, R120, R149 ;  /* 0x0000009578957221 */ /* 0x004fc60000000000 */
[----:B------:R-:W-:Y:S01]  /*10fb0*/  STL [R1+0x3cc], R150 ;  /* 0x0003cc9601007387 */ /* 0x000fe20000100800 */
[----:B---3--:R-:W-:-:S03]  /*10fc0*/  FADD R148, R121, R148 ;  /* 0x0000009479947221 */ /* 0x008fc60000000000 */
[----:B------:R-:W-:Y:S01]  /*10fd0*/  STL [R1+0x3d0], R149 ;  /* 0x0003d09501007387 */ /* 0x000fe20000100800 */
[----:B----4-:R-:W-:-:S03]  /*10fe0*/  FADD R147, R122, R147 ;  /* 0x000000937a937221 */ /* 0x010fc60000000000 */
[----:B------:R-:W-:Y:S01]  /*10ff0*/  STL [R1+0x3d4], R148 ;  /* 0x0003d49401007387 */ /* 0x000fe20000100800 */
[----:B------:R-:W-:-:S03]  /*11000*/  FADD R146, R123, R146 ;  /* 0x000000927b927221 */ /* 0x000fc60000000000 */
        /* <DEDUP_REMOVED lines=17> */
[----:B------:R-:W-:-:S01]  /*11120*/  FADD R137, R132, R137 ;  /* 0x0000008984897221 */ /* 0x000fc20000000000 */
[----:B------:R-:W-:Y:S02]  /*11130*/  FADD R136, R133, R136 ;  /* 0x0000008885887221 */ /* 0x000fe40000000000 */
[----:B------:R-:W-:Y:S04]  /*11140*/  STL [R1+0x3fc], R138 ;  /* 0x0003fc8a01007387 */ /* 0x000fe80000100800 */
[----:B------:R0:W-:Y:S04]  /*11150*/  STL [R1+0x404], R136 ;  /* 0x0004048801007387 */ /* 0x0001e80000100800 */
[----:B------:R1:W-:Y:S04]  /*11160*/  STL [R1+0x400], R137 ;  /* 0x0004008901007387 */ /* 0x0003e80000100800 */
[----:B0-----:R-:W2:Y:S01]  /*11170*/  LDL.LU R136, [R1+0x40c] ;  /* 0x00040c0001887983 */ /* 0x001ea20000300800 */
[----:B------:R-:W-:-:S03]  /*11180*/  FADD R0, R134, R0 ;  /* 0x0000000086007221 */ /* 0x000fc60000000000 */
[----:B-1----:R-:W3:Y:S04]  /*11190*/  LDL.LU R137, [R1+0x410] ;  /* 0x0004100001897983 */ /* 0x002ee80000300800 */
[----:B------:R-:W4:Y:S04]  /*111a0*/  LDL.LU R138, [R1+0x414] ;  /* 0x00041400018a7983 */ /* 0x000f280000300800 */
[----:B------:R0:W-:Y:S04]  /*111b0*/  STL [R1+0x408], R0 ;  /* 0x0004080001007387 */ /* 0x0001e80000100800 */
        /* <DEDUP_REMOVED lines=13> */
[----:B0-----:R-:W4:Y:S01]  /*11290*/  LDL.LU R0, [R1+0x44c] ;  /* 0x00044c0001007983 */ /* 0x001f220000300800 */
[----:B--2---:R-:W-:-:S05]  /*112a0*/  FADD R136, R135, R136 ;  /* 0x0000008887887221 */ /* 0x004fca0000000000 */
[----:B------:R0:W-:Y:S04]  /*112b0*/  STL [R1+0x40c], R136 ;  /* 0x00040c8801007387 */ /* 0x0001e80000100800 */
[----:B0-----:R-:W3:Y:S02]  /*112c0*/  LDL.LU R136, [R1+0x4a4] ;  /* 0x0004a40001887983 */ /* 0x001ee40000300800 */
[----:B---3--:R-:W-:-:S05]  /*112d0*/  FADD R137, R136, R137 ;  /* 0x0000008988897221 */ /* 0x008fca0000000000 */
[----:B------:R0:W-:Y:S04]  /*112e0*/  STL [R1+0x410], R137 ;  /* 0x0004108901007387 */ /* 0x0001e80000100800 */
[----:B0-----:R-:W4:Y:S02]  /*112f0*/  LDL.LU R137, [R1+0x4a0] ;  /* 0x0004a00001897983 */ /* 0x001f240000300800 */
[----:B----4-:R-:W-:-:S05]  /*11300*/  FADD R138, R137, R138 ;  /* 0x0000008a898a7221 */ /* 0x010fca0000000000 */
[----:B------:R0:W-:Y:S04]  /*11310*/  STL [R1+0x414], R138 ;  /* 0x0004148a01007387 */ /* 0x0001e80000100800 */
[----:B0-----:R-:W2:Y:S02]  /*11320*/  LDL.LU R138, [R1+0x49c] ;  /* 0x00049c00018a7983 */ /* 0x001ea40000300800 */
[----:B--2---:R-:W-:-:S05]  /*11330*/  FADD R139, R138, R139 ;  /* 0x0000008b8a8b7221 */ /* 0x004fca0000000000 */
        /* <DEDUP_REMOVED lines=37> */
[----:B0-----:R-:W2:Y:S01]  /*11590*/  LDL.LU R151, [R1+0x468] ;  /* 0x0004680001977983 */ /* 0x001ea20000300800 */
[----:B------:R-:W-:Y:S01]  /*115a0*/  UMOV UR6, URZ ;  /* 0x0000003f00067c82 */ /* 0x000fe20008000000 */
[----:B--2---:R-:W-:-:S05]  /*115b0*/  FADD R0, R0, R151 ;  /* 0x0000009700007221 */ /* 0x004fca0000000000 */
[----:B------:R0:W-:Y:S02]  /*115c0*/  STL [R1+0x44c], R0 ;  /* 0x00044c0001007387 */ /* 0x0001e40000100800 */
.L_x_24:
[----:B------:R-:W-:Y:S05]  /*115d0*/  @!P1 BRA `(.L_x_25) ;  /* 0x0000000000049947 */ /* 0x000fea0003800000 */
[----:B------:R-:W-:Y:S01]  /*115e0*/  BPT.TRAP 0x1 ;  /* 0x000000040000795c */ /* 0x000fe20000300000 */
.L_x_25:
[----:B------:R-:W-:Y:S02]  /*115f0*/  UISETP.GT.U32.AND UP0, UPT, UR13, 0x1, UPT ;  /* 0x000000010d00788c */ /* 0x000fe4000bf04070 */
[----:B------:R-:W-:-:S04]  /*11600*/  ULEA UR8, UR25, UR12, 0x3 ;  /* 0x0000000c19087291 */ /* 0x000fc8000f8e183f */
[----:B------:R-:W-:Y:S01]  /*11610*/  UIADD3 UR8, UR8, 0x20, URZ ;  /* 0x0000002008087890 */ /* 0x000fe2000fffe03f */
[----:B------:R-:W-:-:S03]  /*11620*/  PLOP3.LUT P0, PT, PT, PT, UP0, 0x80, 0x0 ;  /* 0x000000000000781c */ /* 0x000fc60003f0f008 */
[----:B------:R-:W-:-:S09]  /*11630*/  UPRMT UR8, URZ, 0x654, UR8 ;  /* 0x000006543f087896 */ /* 0x000fd20008000008 */
[----:B------:R-:W-:Y:S01]  /*11640*/  SYNCS.ARRIVE.TRANS64.RED.A1T0 RZ, [UR8], RZ ;  /* 0x000000ffffff79a7 */ /* 0x000fe20008100408 */
[----:B------:R-:W-:Y:S05]  /*11650*/  @P0 BRA `(.L_x_26) ;  /* 0x0000000000040947 */ /* 0x000fea0003800000 */
[----:B------:R-:W-:Y:S01]  /*11660*/  BPT.TRAP 0x1 ;  /* 0x000000040000795c */ /* 0x000fe20000300000 */
.L_x_26:
[----:B------:R-:W-:Y:S02]  /*11670*/  UISETP.GT.AND UP2, UPT, UR26, 0x1, UPT ;  /* 0x000000011a00788c */ /* 0x000fe4000bf44270 */
[----:B------:R-:W-:Y:S02]  /*11680*/  UIADD3 UR23, UR23, 0x1, URZ ;  /* 0x0000000117177890 */ /* 0x000fe4000fffe03f */
[----:B------:R-:W-:Y:S02]  /*11690*/  UIADD3 UR25, UR25, 0x1, URZ ;  /* 0x0000000119197890 */ /* 0x000fe4000fffe03f */
[----:B------:R-:W-:Y:S01]  /*116a0*/  PLOP3.LUT P0, PT, PT, PT, UP2, 0x80, 0x0 ;  /* 0x000000000000781c */ /* 0x000fe20003f0f028 */
[----:B------:R-:W-:Y:S02]  /*116b0*/  UISETP.NE.AND UP0, UPT, UR23, 0x4, UPT ;  /* 0x000000041700788c */ /* 0x000fe4000bf05270 */
[----:B------:R-:W-:Y:S02]  /*116c0*/  UIADD3 UR16, UR26, -0x1, URZ ;  /* 0xffffffff1a107890 */ /* 0x000fe4000fffe03f */
[----:B------:R-:W-:-:S02]  /*116d0*/  USEL UR8, URZ, 0x1, UP0 ;  /* 0x000000013f087887 */ /* 0x000fc40008000000 */
[----:B------:R-:W-:Y:S02]  /*116e0*/  UISETP.NE.AND UP1, UPT, UR25, 0x4, UPT ;  /* 0x000000041900788c */ /* 0x000fe4000bf25270 */
[----:B------:R-:W-:Y:S02]  /*116f0*/  ULOP3.LUT UR24, UR24, UR8, URZ, 0x3c, !UPT ;  /* 0x0000000818187292 */ /* 0x000fe4000f8e3c3f */
[----:B------:R-:W-:Y:S02]  /*11700*/  USEL UR23, UR23, URZ, UP0 ;  /* 0x0000003f17177287 */ /* 0x000fe40008000000 */
[----:B------:R-:W-:Y:S01]  /*11710*/  USEL UR25, UR25, URZ, UP1 ;  /* 0x0000003f19197287 */ /* 0x000fe20008800000 */
[----:B------:R-:W-:Y:S01]  /*11720*/  UMOV UR8, 0x1 ;  /* 0x0000000100087882 */ /* 0x000fe20000000000 */
[----:B------:R-:W-:Y:S01]  /*11730*/  UMOV UR26, UR16 ;  /* 0x00000010001a7c82 */ /* 0x000fe20008000000 */
[----:B------:R-:W-:Y:S09]  /*11740*/  @P0 BRA `(.L_x_27) ;  /* 0xffffff7400840947 */ /* 0x000ff2000383ffff */
.L_x_19:
[----:B------:R-:W-:-:S04]  /*11750*/  UISETP.NE.AND UP0, UPT, UR6, URZ, UPT ;  /* 0x0000003f0600728c */ /* 0x000fc8000bf05270 */
[----:B------:R-:W-:-:S06]  /*11760*/  USEL UR6, URZ, 0x1, !UP0 ;  /* 0x000000013f067887 */ /* 0x000fcc000c000000 */
[----:B------:R-:W-:-:S13]  /*11770*/  ISETP.NE.AND P0, PT, RZ, UR6, PT ;  /* 0x00000006ff007c0c */ /* 0x000fda000bf05270 */
[----:B------:R-:W-:Y:S05]  /*11780*/  @!P0 BRA `(.L_x_28) ;  /* 0x0000003800188947 */ /* 0x000fea0003800000 */
[----:B------:R1:W-:Y:S04]  /*11790*/  STL [R1+0x620], R41 ;  /* 0x0006202901007387 */ /* 0x0003e80000100800 */
[----:B-1----:R-:W3:Y:S04]  /*117a0*/  LDL.LU R41, [R1] ;  /* 0x0000000001297983 */ /* 0x002ee80000300800 */
[----:B------:R1:W-:Y:S04]  /*117b0*/  STL [R1+0x61c], R42 ;  /* 0x00061c2a01007387 */ /* 0x0003e80000100800 */
[----:B-1----:R-:W4:Y:S04]  /*117c0*/  LDL.LU R42, [R1+0x4] ;  /* 0x00000400012a7983 */ /* 0x002f280000300800 */
[----:B------:R1:W-:Y:S04]  /*117d0*/  STL [R1+0x618], R43 ;  /* 0x0006182b01007387 */ /* 0x0003e80000100800 */
[----:B-1----:R-:W2:Y:S04]  /*117e0*/  LDL.LU R43, [R1+0x8] ;  /* 0x00000800012b7983 */ /* 0x002ea80000300800 */
        /* <DEDUP_REMOVED lines=146> */
[----:B0-----:R-:W2:Y:S04]  /*12110*/  LDL.LU R0, [R1+0x204] ;  /* 0x0002040001007983 */ /* 0x001ea80000300800 */
[----:B------:R0:W-:Y:S04]  /*12120*/  STL [R1+0x4f0], R117 ;  /* 0x0004f07501007387 */ /* 0x0001e80000100800 */
        /* <DEDUP_REMOVED lines=68> */
[----:B0-----:R-:W2:Y:S01]  /*12570*/  LDL.LU R151, [R1+0x130] ;  /* 0x0001300001977983 */ /* 0x001ea20000300800 */
[----:B---3-5:R-:W-:Y:S01]  /*12580*/  FADD R2, R41, R2 ;  /* 0x0000000229027221 */ /* 0x028fe20000000000 */
[----:B----4-:R-:W-:Y:S01]  /*12590*/  FADD R3, R42, R3 ;  /* 0x000000032a037221 */ /* 0x010fe20000000000 */
[----:B--2---:R-:W-:Y:S01]  /*125a0*/  FADD R4, R43, R4 ;  /* 0x000000042b047221 */ /* 0x004fe20000000000 */
[----:B------:R-:W2:Y:S01]  /*125b0*/  LDL.LU R41, [R1+0x620] ;  /* 0x0006200001297983 */ /* 0x000ea20000300800 */
[----:B------:R-:W-:Y:S01]  /*125c0*/  FADD R5, R44, R5 ;  /* 0x000000052c057221 */ /* 0x000fe20000000000 */
[----:B------:R-:W-:-:S02]  /*125d0*/  FADD R6, R45, R6 ;  /* 0x000000062d067221 */ /* 0x000fc40000000000 */
[----:B------:R-:W3:Y:S01]  /*125e0*/  LDL.LU R42, [R1+0x61c] ;  /* 0x00061c00012a7983 */ /* 0x000ee20000300800 */
[----:B------:R-:W-:-:S03]  /*125f0*/  FADD R7, R46, R7 ;  /* 0x000000072e077221 */ /* 0x000fc60000000000 */
[----:B------:R-:W4:Y:S01]  /*12600*/  LDL.LU R43, [R1+0x618] ;  /* 0x00061800012b7983 */ /* 0x000f220000300800 */
[----:B------:R-:W-:-:S03]  /*12610*/  FADD R8, R47, R8 ;  /* 0x000000082f087221 */ /* 0x000fc60000000000 */
[----:B------:R-:W2:Y:S01]  /*12620*/  LDL.LU R44, [R1+0x614] ;  /* 0x00061400012c7983 */ /* 0x000ea20000300800 */
[----:B------:R-:W-:-:S03]  /*12630*/  FADD R9, R48, R9 ;  /* 0x0000000930097221 */ /* 0x000fc60000000000 */
        /* <DEDUP_REMOVED lines=133> */
[----:B------:R-:W-:Y:S01]  /*12e90*/  FADD R204, R115, R204 ;  /* 0x000000cc73cc7221 */ /* 0x000fe20000000000 */
[----:B------:R-:W-:Y:S02]  /*12ea0*/  FADD R118, R119, R118 ;  /* 0x0000007677767221 */ /* 0x000fe40000000000 */
[----:B------:R-:W2:Y:S01]  /*12eb0*/  LDL.LU R112, [R1+0x504] ;  /* 0x0005040001707983 */ /* 0x000ea20000300800 */
[----:B------:R-:W-:-:S03]  /*12ec0*/  FADD R205, R116, R205 ;  /* 0x000000cd74cd7221 */ /* 0x000fc60000000000 */
[----:B------:R-:W2:Y:S01]  /*12ed0*/  LDL.LU R113, [R1+0x500] ;  /* 0x0005000001717983 */ /* 0x000ea20000300800 */
[----:B------:R-:W-:-:S03]  /*12ee0*/  FADD R0, R117, R0 ;  /* 0x0000000075007221 */ /* 0x000fc60000000000 */
[----:B------:R-:W2:Y:S01]  /*12ef0*/  LDL.LU R114, [R1+0x4fc] ;  /* 0x0004fc0001727983 */ /* 0x000ea20000300800 */
[----:B------:R-:W-:-:S03]  /*12f00*/  FADD R208, R149, R208 ;  /* 0x000000d095d07221 */ /* 0x000fc60000000000 */
[----:B------:R-:W2:Y:S04]  /*12f10*/  LDL.LU R115, [R1+0x4f8] ;  /* 0x0004f80001737983 */ /* 0x000ea80000300800 */
[----:B------:R-:W2:Y:S01]  /*12f20*/  LDL.LU R116, [R1+0x4f4] ;  /* 0x0004f40001747983 */ /* 0x000ea20000300800 */
[----:B------:R-:W-:Y:S01]  /*12f30*/  FADD R207, R150, R207 ;  /* 0x000000cf96cf7221 */ /* 0x000fe20000000000 */
[----:B------:R-:W-:Y:S01]  /*12f40*/  FADD R206, R151, R206 ;  /* 0x000000ce97ce7221 */ /* 0x000fe20000000000 */
[----:B------:R-:W-:Y:S01]  /*12f50*/  FADD R237, R120, R237 ;  /* 0x000000ed78ed7221 */ /* 0x000fe20000000000 */
[----:B------:R-:W3:Y:S01]  /*12f60*/  LDL.LU R117, [R1+0x1b8] ;  /* 0x0001b80001757983 */ /* 0x000ee20000300800 */
[----:B------:R-:W-:Y:S01]  /*12f70*/  FADD R236, R121, R236 ;  /* 0x000000ec79ec7221 */ /* 0x000fe20000000000 */
[----:B------:R-:W-:Y:S01]  /*12f80*/  FADD R235, R122, R235 ;  /* 0x000000eb7aeb7221 */ /* 0x000fe20000000000 */
[----:B------:R-:W-:Y:S01]  /*12f90*/  FADD R234, R123, R234 ;  /* 0x000000ea7bea7221 */ /* 0x000fe20000000000 */
[----:B------:R-:W3:Y:S01]  /*12fa0*/  LDL.LU R149, [R1+0x208] ;  /* 0x0002080001957983 */ /* 0x000ee20000300800 */
[----:B------:R-:W-:Y:S01]  /*12fb0*/  FADD R233, R124, R233 ;  /* 0x000000e97ce97221 */ /* 0x000fe20000000000 */
[----:B------:R-:W-:Y:S01]  /*12fc0*/  FADD R232, R125, R232 ;  /* 0x000000e87de87221 */ /* 0x000fe20000000000 */
[----:B------:R-:W-:Y:S01]  /*12fd0*/  FADD R231, R126, R231 ;  /* 0x000000e77ee77221 */ /* 0x000fe20000000000 */
[----:B------:R0:W-:Y:S01]  /*12fe0*/  STL [R1+0x200], R118 ;  /* 0x0002007601007387 */ /* 0x0001e20000100800 */
[----:B------:R-:W-:Y:S01]  /*12ff0*/  FADD R230, R127, R230 ;  /* 0x000000e67fe67221 */ /* 0x000fe20000000000 */
        /* <DEDUP_REMOVED lines=8> */
[----:B0-----:R-:W4:Y:S01]  /*13080*/  LDL.LU R118, [R1+0x1bc] ;  /* 0x0001bc0001767983 */ /* 0x001f220000300800 */
[----:B------:R-:W-:Y:S01]  /*13090*/  FADD R215, R142, R215 ;  /* 0x000000d78ed77221 */ /* 0x000fe20000000000 */
[----:B------:R-:W-:Y:S01]  /*130a0*/  FADD R224, R133, R224 ;  /* 0x000000e085e07221 */ /* 0x000fe20000000000 */
[----:B------:R-:W-:Y:S01]  /*130b0*/  FADD R214, R143, R214 ;  /* 0x000000d68fd67221 */ /* 0x000fe20000000000 */
[----:B------:R0:W-:Y:S01]  /*130c0*/  STL [R1+0x204], R0 ;  /* 0x0002040001007387 */ /* 0x0001e20000100800 */
[----:B------:R-:W-:Y:S01]  /*130d0*/  FADD R223, R134, R223 ;  /* 0x000000df86df7221 */ /* 0x000fe20000000000 */
[----:B------:R-:W-:Y:S01]  /*130e0*/  FADD R213, R144, R213 ;  /* 0x000000d590d57221 */ /* 0x000fe20000000000 */
[----:B------:R-:W-:Y:S01]  /*130f0*/  FADD R222, R135, R222 ;  /* 0x000000de87de7221 */ /* 0x000fe20000000000 */
[----:B------:R-:W4:Y:S01]  /*13100*/  LDL.LU R150, [R1+0x20c] ;  /* 0x00020c0001967983 */ /* 0x000f220000300800 */
[----:B------:R-:W-:Y:S01]  /*13110*/  FADD R212, R145, R212 ;  /* 0x000000d491d47221 */ /* 0x000fe20000000000 */
[----:B------:R-:W-:Y:S01]  /*13120*/  FADD R221, R136, R221 ;  /* 0x000000dd88dd7221 */ /* 0x000fe20000000000 */
[----:B------:R-:W-:Y:S01]  /*13130*/  FADD R211, R146, R211 ;  /* 0x000000d392d37221 */ /* 0x000fe20000000000 */
[----:B------:R-:W2:Y:S01]  /*13140*/  LDL.LU R119, [R1+0x1c0] ;  /* 0x0001c00001777983 */ /* 0x000ea20000300800 */
[----:B------:R-:W-:Y:S01]  /*13150*/  FADD R220, R137, R220 ;  /* 0x000000dc89dc7221 */ /* 0x000fe20000000000 */
[----:B------:R-:W-:Y:S01]  /*13160*/  FADD R210, R147, R210 ;  /* 0x000000d293d27221 */ /* 0x000fe20000000000 */
[----:B------:R-:W-:Y:S01]  /*13170*/  FADD R219, R138, R219 ;  /* 0x000000db8adb7221 */ /* 0x000fe20000000000 */
[----:B------:R-:W2:Y:S01]  /*13180*/  LDL.LU R151, [R1+0x210] ;  /* 0x0002100001977983 */ /* 0x000ea20000300800 */
[----:B------:R-:W-:-:S03]  /*13190*/  FADD R209, R148, R209 ;  /* 0x000000d194d17221 */ /* 0x000fc60000000000 */
[----:B------:R-:W2:Y:S04]  /*131a0*/  LDL.LU R120, [R1+0x1c4] ;  /* 0x0001c40001787983 */ /* 0x000ea80000300800 */
[----:B0-----:R-:W2:Y:S04]  /*131b0*/  LDL.LU R0, [R1+0x214] ;  /* 0x0002140001007983 */ /* 0x001ea80000300800 */
        /* <DEDUP_REMOVED lines=28> */
[----:B---3--:R-:W-:-:S03]  /*13380*/  FADD R149, R117, R149 ;  /* 0x0000009575957221 */ /* 0x008fc60000000000 */
[----:B------:R-:W3:Y:S04]  /*13390*/  LDL.LU R117, [R1+0x4f0] ;  /* 0x0004f00001757983 */ /* 0x000ee80000300800 */
[----:B------:R0:W-:Y:S04]  /*133a0*/  STL [R1+0x208], R149 ;  /* 0x0002089501007387 */ /* 0x0001e80000100800 */
[----:B0-----:R-:W3:Y:S01]  /*133b0*/  LDL.LU R149, [R1+0x250] ;  /* 0x0002500001957983 */ /* 0x001ee20000300800 */
[----:B----4-:R-:W-:-:S03]  /*133c0*/  FADD R150, R118, R150 ;  /* 0x0000009676967221 */ /* 0x010fc60000000000 */
[----:B------:R-:W4:Y:S04]  /*133d0*/  LDL.LU R118, [R1+0x4ec] ;  /* 0x0004ec0001767983 */ /* 0x000f280000300800 */
[----:B------:R0:W-:Y:S01]  /*133e0*/  STL [R1+0x20c], R150 ;  /* 0x00020c9601007387 */ /* 0x0001e20000100800 */
[----:B--2---:R-:W-:-:S03]  /*133f0*/  FADD R151, R119, R151 ;  /* 0x0000009777977221 */ /* 0x004fc60000000000 */
[----:B0-----:R-:W2:Y:S04]  /*13400*/  LDL.LU R150, [R1+0x254] ;  /* 0x0002540001967983 */ /* 0x001ea80000300800 */
[----:B------:R-:W4:Y:S04]  /*13410*/  LDL.LU R119, [R1+0x4e8] ;  /* 0x0004e80001777983 */ /* 0x000f280000300800 */
[----:B------:R0:W-:Y:S04]  /*13420*/  STL [R1+0x210], R151 ;  /* 0x0002109701007387 */ /* 0x0001e80000100800 */
[----:B0-----:R-:W4:Y:S01]  /*13430*/  LDL.LU R151, [R1+0x258] ;  /* 0x0002580001977983 */ /* 0x001f220000300800 */
[----:B------:R-:W-:Y:S01]  /*13440*/  FADD R0, R120, R0 ;  /* 0x0000000078007221 */ /* 0x000fe20000000000 */
[----:B------:R-:W-:-:S02]  /*13450*/  FADD R122, R121, R122 ;  /* 0x0000007a797a7221 */ /* 0x000fc40000000000 */
[----:B------:R-:W4:Y:S01]  /*13460*/  LDL.LU R120, [R1+0x4e4] ;  /* 0x0004e40001787983 */ /* 0x000f220000300800 */
[----:B------:R-:W-:-:S03]  /*13470*/  FADD R124, R123, R124 ;  /* 0x0000007c7b7c7221 */ /* 0x000fc60000000000 */
[----:B------:R0:W-:Y:S01]  /*13480*/  STL [R1+0x214], R0 ;  /* 0x0002140001007387 */ /* 0x0001e20000100800 */
[----:B------:R-:W-:-:S03]  /*13490*/  FADD R126, R125, R126 ;  /* 0x0000007e7d7e7221 */ /* 0x000fc60000000000 */
[----:B0-----:R-:W4:Y:S04]  /*134a0*/  LDL.LU R0, [R1+0x25c] ;  /* 0x00025c0001007983 */ /* 0x001f280000300800 */
[----:B------:R-:W4:Y:S04]  /*134b0*/  LDL.LU R121, [R1+0x4e0] ;  /* 0x0004e00001797983 */ /* 0x000f280000300800 */
[----:B------:R0:W-:Y:S01]  /*134c0*/  STL [R1+0x218], R122 ;  /* 0x0002187a01007387 */ /* 0x0001e20000100800 */
[----:B------:R-:W-:Y:S01]  /*134d0*/  FADD R128, R127, R128 ;  /* 0x000000807f807221 */ /* 0x000fe20000000000 */
[----:B------:R-:W-:-:S02]  /*134e0*/  FADD R139, R129, R139 ;  /* 0x0000008b818b7221 */ /* 0x000fc40000000000 */
[----:B0-----:R-:W4:Y:S04]  /*134f0*/  LDL.LU R122, [R1+0x4dc] ;  /* 0x0004dc00017a7983 */ /* 0x001f280000300800 */
[----:B------:R-:W4:Y:S04]  /*13500*/  LDL.LU R123, [R1+0x4d8] ;  /* 0x0004d800017b7983 */ /* 0x000f280000300800 */
[----:B------:R0:W-:Y:S01]  /*13510*/  STL [R1+0x21c], R124 ;  /* 0x00021c7c01007387 */ /* 0x0001e20000100800 */
[----:B------:R-:W-:-:S03]  /*13520*/  FADD R140, R130, R140 ;  /* 0x0000008c828c7221 */ /* 0x000fc60000000000 */
        /* <DEDUP_REMOVED lines=34> */
[----:B------:R0:W-:Y:S04]  /*13750*/  STL [R1+0x240], R145 ;  /* 0x0002409101007387 */ /* 0x0001e80000100800 */
[----:B0-----:R-:W4:Y:S04]  /*13760*/  LDL.LU R145, [R1+0x278] ;  /* 0x0002780001917983 */ /* 0x001f280000300800 */
[----:B------:R-:W4:Y:S04]  /*13770*/  LDL.LU R136, [R1+0x4a4] ;  /* 0x0004a40001887983 */ /* 0x000f280000300800 */
[----:B------:R0:W-:Y:S04]  /*13780*/  STL [R1+0x244], R146 ;  /* 0x0002449201007387 */ /* 0x0001e80000100800 */
[----:B0-----:R-:W4:Y:S04]  /*13790*/  LDL.LU R146, [R1+0x27c] ;  /* 0x00027c0001927983 */ /* 0x001f280000300800 */
[----:B------:R-:W4:Y:S04]  /*137a0*/  LDL.LU R137, [R1+0x4a0] ;  /* 0x0004a00001897983 */ /* 0x000f280000300800 */
[----:B------:R0:W-:Y:S04]  /*137b0*/  STL [R1+0x248], R147 ;  /* 0x0002489301007387 */ /* 0x0001e80000100800 */
[----:B0-----:R-:W4:Y:S04]  /*137c0*/  LDL.LU R147, [R1+0x280] ;  /* 0x0002800001937983 */ /* 0x001f280000300800 */
[----:B------:R-:W4:Y:S01]  /*137d0*/  LDL.LU R138, [R1+0x49c] ;  /* 0x00049c00018a7983 */ /* 0x000f220000300800 */
[----:B---3--:R-:W-:-:S03]  /*137e0*/  FADD R149, R24, R149 ;  /* 0x0000009518957221 */ /* 0x008fc60000000000 */
[----:B------:R0:W-:Y:S04]  /*137f0*/  STL [R1+0x24c], R148 ;  /* 0x00024c9401007387 */ /* 0x0001e80000100800 */
[----:B0-----:R-:W3:Y:S04]  /*13800*/  LDL.LU R148, [R1+0x284] ;  /* 0x0002840001947983 */ /* 0x001ee80000300800 */
[----:B------:R0:W-:Y:S01]  /*13810*/  STL [R1+0x250], R149 ;  /* 0x0002509501007387 */ /* 0x0001e20000100800 */
[----:B--2---:R-:W-:-:S03]  /*13820*/  FADD R150, R25, R150 ;  /* 0x0000009619967221 */ /* 0x004fc60000000000 */
[----:B0-----:R-:W2:Y:S04]  /*13830*/  LDL.LU R149, [R1+0x288] ;  /* 0x0002880001957983 */ /* 0x001ea80000300800 */
[----:B------:R0:W-:Y:S04]  /*13840*/  STL [R1+0x254], R150 ;  /* 0x0002549601007387 */ /* 0x0001e80000100800 */
[----:B0-----:R-:W2:Y:S01]  /*13850*/  LDL.LU R150, [R1+0x28c] ;  /* 0x00028c0001967983 */ /* 0x001ea20000300800 */
[----:B----4-:R-:W-:-:S05]  /*13860*/  FADD R151, R26, R151 ;  /* 0x000000971a977221 */ /* 0x010fca0000000000 */
[----:B------:R0:W-:Y:S04]  /*13870*/  STL [R1+0x258], R151 ;  /* 0x0002589701007387 */ /* 0x0001e80000100800 */
[----:B0-----:R-:W4:Y:S01]  /*13880*/  LDL.LU R151, [R1+0x290] ;  /* 0x0002900001977983 */ /* 0x001f220000300800 */
[----:B------:R-:W-:-:S03]  /*13890*/  FADD R0, R27, R0 ;  /* 0x000000001b007221 */ /* 0x000fc60000000000 */
[----:B------:R-:W4:Y:S04]  /*138a0*/  LDL.LU R27, [R1+0x2c8] ;  /* 0x0002c800011b7983 */ /* 0x000f280000300800 */
[----:B------:R-:W4:Y:S04]  /*138b0*/  LDL.LU R26, [R1+0x2cc] ;  /* 0x0002cc00011a7983 */ /* 0x000f280000300800 */
[----:B------:R-:W4:Y:S04]  /*138c0*/  LDL.LU R25, [R1+0x2d0] ;  /* 0x0002d00001197983 */ /* 0x000f280000300800 */
[----:B------:R0:W-:Y:S04]  /*138d0*/  STL [R1+0x25c], R0 ;  /* 0x00025c0001007387 */ /* 0x0001e80000100800 */
[----:B------:R-:W4:Y:S04]  /*138e0*/  LDL.LU R24, [R1+0x2d4] ;  /* 0x0002d40001187983 */ /* 0x000f280000300800 */
[----:B0-----:R-:W4:Y:S01]  /*138f0*/  LDL.LU R0, [R1+0x2d8] ;  /* 0x0002d80001007983 */ /* 0x001f220000300800 */
[----:B------:R-:W-:-:S05]  /*13900*/  FADD R139, R28, R139 ;  /* 0x0000008b1c8b7221 */ /* 0x000fca0000000000 */
[----:B------:R0:W-:Y:S04]  /*13910*/  STL [R1+0x260], R139 ;  /* 0x0002608b01007387 */ /* 0x0001e80000100800 */
[----:B0-----:R-:W4:Y:S01]  /*13920*/  LDL.LU R139, [R1+0x498] ;  /* 0x00049800018b7983 */ /* 0x001f220000300800 */
[----:B------:R-:W-:-:S03]  /*13930*/  FADD R140, R29, R140 ;  /* 0x0000008c1d8c7221 */ /* 0x000fc60000000000 */
[----:B------:R-:W4:Y:S04]  /*13940*/  LDL.LU R28, [R1+0x2c4] ;  /* 0x0002c400011c7983 */ /* 0x000f280000300800 */
        /* <DEDUP_REMOVED lines=30> */
[----:B---3--:R-:W-:-:S03]  /*13b30*/  FADD R148, R37, R148 ;  /* 0x0000009425947221 */ /* 0x008fc60000000000 */
[----:B------:R-:W3:Y:S04]  /*13b40*/  LDL.LU R36, [R1+0x2a4] ;  /* 0x0002a40001247983 */ /* 0x000ee80000300800 */
[----:B------:R0:W-:Y:S01]  /*13b50*/  STL [R1+0x284], R148 ;  /* 0x0002849401007387 */ /* 0x0001e20000100800 */
[----:B--2---:R-:W-:-:S03]  /*13b60*/  FADD R149, R38, R149 ;  /* 0x0000009526957221 */ /* 0x004fc60000000000 */
[----:B0-----:R-:W2:Y:S04]  /*13b70*/  LDL.LU R148, [R1+0x474] ;  /* 0x0004740001947983 */ /* 0x001ea80000300800 */
[----:B------:R-:W2:Y:S04]  /*13b80*/  LDL.LU R37, [R1+0x2a0] ;  /* 0x0002a00001257983 */ /* 0x000ea80000300800 */
[----:B------:R0:W-:Y:S01]  /*13b90*/  STL [R1+0x288], R149 ;  /* 0x0002889501007387 */ /* 0x0001e20000100800 */
[----:B------:R-:W-:-:S03]  /*13ba0*/  FADD R150, R39, R150 ;  /* 0x0000009627967221 */ /* 0x000fc60000000000 */
[----:B0-----:R-:W2:Y:S04]  /*13bb0*/  LDL.LU R149, [R1+0x470] ;  /* 0x0004700001957983 */ /* 0x001ea80000300800 */
[----:B------:R-:W2:Y:S04]  /*13bc0*/  LDL.LU R38, [R1+0x29c] ;  /* 0x00029c0001267983 */ /* 0x000ea80000300800 */
[----:B------:R0:W-:Y:S01]  /*13bd0*/  STL [R1+0x28c], R150 ;  /* 0x00028c9601007387 */ /* 0x0001e20000100800 */
[----:B----4-:R-:W-:-:S03]  /*13be0*/  FADD R151, R40, R151 ;  /* 0x0000009728977221 */ /* 0x010fc60000000000 */
[----:B0-----:R-:W4:Y:S04]  /*13bf0*/  LDL.LU R150, [R1+0x46c] ;  /* 0x00046c0001967983 */ /* 0x001f280000300800 */
[----:B------:R-:W4:Y:S04]  /*13c00*/  LDL.LU R39, [R1+0x298] ;  /* 0x0002980001277983 */ /* 0x000f280000300800 */
[----:B------:R0:W-:Y:S04]  /*13c10*/  STL [R1+0x290], R151 ;  /* 0x0002909701007387 */ /* 0x0001e80000100800 */
[----:B0-----:R-:W4:Y:S04]  /*13c20*/  LDL.LU R151, [R1+0x468] ;  /* 0x0004680001977983 */ /* 0x001f280000300800 */
[----:B------:R-:W4:Y:S01]  /*13c30*/  LDL.LU R40, [R1+0x294] ;  /* 0x0002940001287983 */ /* 0x000f220000300800 */
        /* <DEDUP_REMOVED lines=13> */
[----:B---3--:R-:W-:Y:S01]  /*13d10*/  FADD R36, R45, R36 ;  /* 0x000000242d247221 */ /* 0x008fe20000000000 */
[----:B--2---:R-:W-:Y:S01]  /*13d20*/  FADD R37, R44, R37 ;  /* 0x000000252c257221 */ /* 0x004fe20000000000 */
[----:B------:R-:W-:Y:S01]  /*13d30*/  FADD R38, R43, R38 ;  /* 0x000000262b267221 */ /* 0x000fe20000000000 */
[----:B----4-:R-:W-:Y:S01]  /*13d40*/  FADD R39, R42, R39 ;  /* 0x000000272a277221 */ /* 0x010fe20000000000 */
[----:B------:R-:W-:-:S05]  /*13d50*/  FADD R40, R41, R40 ;  /* 0x0000002829287221 */ /* 0x000fca0000000000 */
[----:B------:R0:W-:Y:S04]  /*13d60*/  STL [R1+0x294], R40 ;  /* 0x0002942801007387 */ /* 0x0001e80000100800 */
        /* <DEDUP_REMOVED lines=14> */
[----:B------:R-:W4:Y:S04]  /*13e50*/  LDL.LU R53, [R1+0x2dc] ;  /* 0x0002dc0001357983 */ /* 0x000f280000300800 */
[----:B------:R4:W-:Y:S04]  /*13e60*/  STL [R1+0x2d0], R25 ;  /* 0x0002d01901007387 */ /* 0x0009e80000100800 */
[----:B------:R-:W4:Y:S04]  /*13e70*/  LDL.LU R52, [R1+0x2e0] ;  /* 0x0002e00001347983 */ /* 0x000f280000300800 */
[----:B------:R4:W-:Y:S04]  /*13e80*/  STL [R1+0x2d4], R24 ;  /* 0x0002d41801007387 */ /* 0x0009e80000100800 */
        /* <DEDUP_REMOVED lines=14> */
[----:B--2---:R-:W2:Y:S04]  /*13f70*/  LDL.LU R38, [R1+0x318] ;  /* 0x0003180001267983 */ /* 0x004ea80000300800 */
        /* <DEDUP_REMOVED lines=14> */
[----:B------:R-:W4:Y:S01]  /*14060*/  LDL.LU R0, [R1+0x354] ;  /* 0x0003540001007983 */ /* 0x000f220000300800 */
[----:B------:R-:W-:Y:S01]  /*14070*/  FADD R53, R59, R53 ;  /* 0x000000353b357221 */ /* 0x000fe20000000000 */
        /* <DEDUP_REMOVED lines=242> */
[----:B------:R-:W-:Y:S01]  /*14fa0*/  FADD R24, R150, R24 ;  /* 0x0000001896187221 */ /* 0x000fe20000000000 */
[----:B------:R-:W-:-:S05]  /*14fb0*/  FADD R0, R0, R151 ;  /* 0x0000009700007221 */ /* 0x000fca0000000000 */
[----:B------:R1:W-:Y:S04]  /*14fc0*/  STL [R1+0x44c], R0 ;  /* 0x00044c0001007387 */ /* 0x0003e80000100800 */
[----:B------:R1:W-:Y:S04]  /*14fd0*/  STL [R1+0x444], R25 ;  /* 0x0004441901007387 */ /* 0x0003e80000100800 */
[----:B------:R1:W-:Y:S02]  /*14fe0*/  STL [R1+0x448], R24 ;  /* 0x0004481801007387 */ /* 0x0003e40000100800 */
.L_x_28:
[----:B01----:R-:W0:Y:S02]  /*14ff0*/  LDC R0, c[0x0][0x28c] ;  /* 0x0000a300ff007b82 */ /* 0x003e240000000800 */
[----:B0-----:R-:W-:-:S13]  /*15000*/  ISETP.GE.AND P0, PT, R0, 0x1, PT ;  /* 0x000000010000780c */ /* 0x001fda0003f06270 */
[----:B------:R-:W-:Y:S05]  /*15010*/  @!P0 BRA `(.L_x_29) ;  /* 0x0000000000408947 */ /* 0x000fea0003800000 */
[----:B------:R-:W-:-:S06]  /*15020*/  UISETP.NE.AND UP0, UPT, UR22, 0x3, UPT ;  /* 0x000000031600788c */ /* 0x000fcc000bf05270 */
[----:B------:R-:W-:-:S13]  /*15030*/  PLOP3.LUT P0, PT, PT, PT, UP0, 0x80, 0x0 ;  /* 0x000000000000781c */ /* 0x000fda0003f0f008 */
[----:B------:R-:W-:Y:S05]  /*15040*/  @!P0 BRA `(.L_x_30) ;  /* 0x0000000000048947 */ /* 0x000fea0003800000 */
[----:B------:R-:W-:Y:S01]  /*15050*/  BPT.TRAP 0x1 ;  /* 0x000000040000795c */ /* 0x000fe20000300000 */
.L_x_30:
[----:B------:R-:W-:-:S04]  /*15060*/  UISETP.LT.AND UP0, UPT, UR10, 0x1, UPT ;  /* 0x000000010a00788c */ /* 0x000fc8000bf01270 */
[----:B------:R-:W-:Y:S02]  /*15070*/  USEL UR6, UR10, 0x1, UP0 ;  /* 0x000000010a067887 */ /* 0x000fe40008000000 */
[----:B------:R-:W-:Y:S02]  /*15080*/  UISETP.GT.U32.AND UP0, UPT, UR13, 0x1, UPT ;  /* 0x000000010d00788c */ /* 0x000fe4000bf04070 */
[----:B------:R-:W-:-:S04]  /*15090*/  UIADD3 UR6, UR5, UR10, -UR6 ;  /* 0x0000000a05067290 */ /* 0x000fc8000fffe806 */
[----:B------:R-:W-:Y:S01]  /*150a0*/  USHF.L.U32 UR6, UR6, 0x3, URZ ;  /* 0x0000000306067899 */ /* 0x000fe2000800063f */
[----:B------:R-:W-:-:S03]  /*150b0*/  PLOP3.LUT P0, PT, PT, PT, UP0, 0x80, 0x0 ;  /* 0x000000000000781c */ /* 0x000fc60003f0f008 */
[----:B------:R-:W-:-:S04]  /*150c0*/  ULOP3.LUT UR6, UR6, 0x18, URZ, 0xc0, !UPT ;  /* 0x0000001806067892 */ /* 0x000fc8000f8ec03f */
[----:B------:R-:W-:-:S04]  /*150d0*/  UIADD3 UR6, UR12, 0x20, UR6 ;  /* 0x000000200c067890 */ /* 0x000fc8000fffe006 */
[----:B------:R-:W-:-:S09]  /*150e0*/  UPRMT UR6, URZ, 0x654, UR6 ;  /* 0x000006543f067896 */ /* 0x000fd20008000006 */
[----:B------:R-:W-:Y:S01]  /*150f0*/  SYNCS.ARRIVE.TRANS64.RED.A1T0 RZ, [UR6], RZ ;  /* 0x000000ffffff79a7 */ /* 0x000fe20008100406 */
[----:B------:R-:W-:Y:S05]  /*15100*/  @P0 BRA `(.L_x_29) ;  /* 0x0000000000040947 */ /* 0x000fea0003800000 */
[----:B------:R-:W-:Y:S01]  /*15110*/  BPT.TRAP 0x1 ;  /* 0x000000040000795c */ /* 0x000fe20000300000 */
.L_x_29:
[----:B------:R-:W3:Y:S01]  /*15120*/  LDL.LU R28, [R1+0x45c] ;  /* 0x00045c00011c7983 */ /* 0x000ee20000300800 */
[----:B------:R-:W0:Y:S01]  /*15130*/  LDC R25, c[0x0][0x288] ;  /* 0x0000a200ff197b82 */ /* 0x000e220000000800 */
[----:B------:R-:W-:Y:S02]  /*15140*/  ULDC UR6, c[0x0][0x284] ;  /* 0x0000a10000067ab9 */ /* 0x000fe40000000800 */
[----:B------:R-:W4:Y:S01]  /*15150*/  LDL.LU R26, [R1+0x458] ;  /* 0x00045800011a7983 */ /* 0x000f220000300800 */
[----:B------:R-:W1:Y:S02]  /*15160*/  S2R R27, SR_TID.X ;  /* 0x00000000001b7919 */ /* 0x000e640000002100 */
[----:B-1----:R-:W-:Y:S02]  /*15170*/  LOP3.LUT R24, R27, 0x3, RZ, 0xc0, !PT ;  /* 0x000000031b187812 */ /* 0x002fe400078ec0ff */
[----:B------:R-:W-:-:S03]  /*15180*/  SHF.R.U32.HI R34, RZ, 0x7, R27 ;  /* 0x00000007ff227819 */ /* 0x000fc6000001161b */
[----:B0-----:R-:W-:Y:S01]  /*15190*/  IMAD R24, R24, -0x2, R25 ;  /* 0xfffffffe18187824 */ /* 0x001fe200078e0219 */
[----:B------:R-:W-:-:S05]  /*151a0*/  LOP3.LUT R34, R34, 0x1, RZ, 0xc0, !PT ;  /* 0x0000000122227812 */ /* 0x000fca00078ec0ff */
[----:B------:R-:W-:Y:S02]  /*151b0*/  IMAD.SHL.U32 R35, R34, 0x40, RZ ;  /* 0x0000004022237824 */ /* 0x000fe400078e00ff */
[----:B------:R-:W-:-:S05]  /*151c0*/  IMAD.SHL.U32 R32, R27, 0x2, RZ ;  /* 0x000000021b207824 */ /* 0x000fca00078e00ff */
[----:B------:R-:W-:Y:S01]  /*151d0*/  LOP3.LUT R32, R32, 0x6, RZ, 0xc0, !PT ;  /* 0x0000000620207812 */ /* 0x000fe200078ec0ff */
[----:B------:R-:W-:Y:S02]  /*151e0*/  IMAD.MOV.U32 R41, RZ, RZ, -0x1 ;  /* 0xffffffffff297424 */ /* 0x000fe400078e00ff */
[----:B----4-:R-:W-:-:S05]  /*151f0*/  IMAD.SHL.U32 R0, R26, 0x100, RZ ;  /* 0x000001001a007824 */ /* 0x010fca00078e00ff */
[----:B------:R-:W-:Y:S01]  /*15200*/  ISETP.GE.AND P0, PT, R0, R25, PT ;  /* 0x000000190000720c */ /* 0x000fe20003f06270 */
[----:B------:R-:W-:Y:S01]  /*15210*/  IMAD.IADD R0, R24, 0x1, -R0 ;  /* 0x0000000118007824 */ /* 0x000fe200078e0a00 */
[----:B------:R-:W-:Y:S02]  /*15220*/  SHF.R.U32.HI R24, RZ, 0x2, R27 ;  /* 0x00000002ff187819 */ /* 0x000fe4000001161b */
[----:B------:R-:W-:Y:S02]  /*15230*/  LOP3.LUT R25, R27, 0x60, RZ, 0xc0, !PT ;  /* 0x000000601b197812 */ /* 0x000fe400078ec0ff */
[----:B------:R-:W-:Y:S02]  /*15240*/  LOP3.LUT R24, R24, 0x7, RZ, 0xc0, !PT ;  /* 0x0000000718187812 */ /* 0x000fe400078ec0ff */
[----:B------:R-:W-:Y:S02]  /*15250*/  SHF.R.U32.HI R25, RZ, 0x1, R25 ;  /* 0x00000001ff197819 */ /* 0x000fe40000011619 */
[----:B------:R-:W-:-:S02]  /*15260*/  LOP3.LUT R35, R35, 0x40, R24, 0xe2, !PT ;  /* 0x0000004023237812 */ /* 0x000fc400078ee218 */
[----:B------:R-:W-:-:S05]  /*15270*/  IADD3 R24, RZ, -R25, -R24 ;  /* 0x80000019ff187210 */ /* 0x000fca0007ffe818 */
[----:B------:R-:W-:Y:S02]  /*15280*/  IMAD R34, R34, -0x40, R24 ;  /* 0xffffffc022227824 */ /* 0x000fe400078e0218 */
[----:B---3--:R-:W-:-:S05]  /*15290*/  IMAD.SHL.U32 R24, R28, 0x100, RZ ;  /* 0x000001001c187824 */ /* 0x008fca00078e00ff */
[----:B------:R-:W-:Y:S01]  /*152a0*/  ISETP.GE.OR P0, PT, R24, UR6, P0 ;  /* 0x0000000618007c0c */ /* 0x000fe20008706670 */
[----:B------:R-:W-:Y:S01]  /*152b0*/  IMAD.WIDE R36, R28, 0x100, RZ ;  /* 0x000001001c247825 */ /* 0x000fe200078e02ff */
[----:B------:R-:W-:Y:S02]  /*152c0*/  IADD3 R34, -R24, UR6, R34 ;  /* 0x0000000618227c10 */ /* 0x000fe4000fffe122 */
[----:B------:R-:W-:Y:S02]  /*152d0*/  PRMT R32, R32, 0x6540, R26 ;  /* 0x0000654020207816 */ /* 0x000fe4000000001a */
[----:B------:R-:W-:-:S07]  /*152e0*/  LOP3.LUT R35, R36, R35, R25, 0xfe, !PT ;  /* 0x0000002324237212 */ /* 0x000fce00078efe19 */
[----:B------:R-:W-:Y:S05]  /*152f0*/  @P0 BRA `(.L_x_31) ;  /* 0x0000012400cc0947 */ /* 0x000fea0003800000 */
[----:B------:R-:W0:Y:S01]  /*15300*/  LDC.64 R28, c[0x0][0x5c8] ;  /* 0x00017200ff1c7b82 */ /* 0x000e220000000a00 */
[----:B------:R-:W-:Y:S01]  /*15310*/  USHF.R.S32.HI UR8, URZ, 0x1f, UR9 ;  /* 0x0000001f3f087899 */ /* 0x000fe20008011409 */
[--C-:B------:R-:W-:Y:S01]  /*15320*/  SHF.R.S32.HI R33, RZ, 0x1f, R32.reuse ;  /* 0x0000001fff217819 */ /* 0x100fe20000011420 */
[----:B------:R-:W-:Y:S01]  /*15330*/  ULDC.64 UR16, c[0x0][0x5d0] ;  /* 0x0001740000107ab9 */ /* 0x000fe20000000a00 */
[----:B------:R-:W-:Y:S01]  /*15340*/  BSSY B0, `(.L_x_31) ;  /* 0x000126e000007945 */ /* 0x000fe20003800000 */
[----:B------:R-:W-:Y:S02]  /*15350*/  UIMAD UR6, UR8, UR16, URZ ;  /* 0x00000010080672a4 */ /* 0x000fe4000f8e023f */
[----:B------:R-:W-:Y:S02]  /*15360*/  IMAD.U32 R26, RZ, RZ, UR16 ;  /* 0x00000010ff1a7e24 */ /* 0x000fe4000f8e00ff */
[----:B------:R-:W-:Y:S02]  /*15370*/  UIMAD UR6, UR9, UR17, UR6 ;  /* 0x00000011090672a4 */ /* 0x000fe4000f8e0206 */
[----:B------:R-:W-:-:S04]  /*15380*/  IMAD.WIDE.U32 R26, R26, UR9, R32 ;  /* 0x000000091a1a7c25 */ /* 0x000fc8000f8e0020 */
[----:B------:R-:W-:Y:S01]  /*15390*/  VIADD R27, R27, UR6 ;  /* 0x000000061b1b7c36 */ /* 0x000fe20008000000 */
[----:B------:R-:W-:Y:S01]  /*153a0*/  ULDC.64 UR6, c[0x0][0x5c0] ;  /* 0x0001700000067ab9 */ /* 0x000fe20000000a00 */
[-C--:B0-----:R-:W-:Y:S01]  /*153b0*/  IMAD R24, R37, R28.reuse, RZ ;  /* 0x0000001c25187224 */ /* 0x081fe200078e02ff */
[----:B------:R-:W-:Y:S01]  /*153c0*/  SHF.L.U64.HI R38, R28, 0x3, R29 ;  /* 0x000000031c267819 */ /* 0x000fe2000001021d */
[----:B------:R-:W-:-:S04]  /*153d0*/  IMAD.WIDE.U32 R26, R35, R28, R26 ;  /* 0x0000001c231a7225 */ /* 0x000fc800078e001a */
[----:B------:R-:W-:Y:S01]  /*153e0*/  IMAD R24, R35, R29, R24 ;  /* 0x0000001d23187224 */ /* 0x000fe200078e0218 */
[C---:B------:R-:W-:Y:S01]  /*153f0*/  LEA R30, P2, R28.reuse, R26, 0x7 ;  /* 0x0000001a1c1e7211 */ /* 0x040fe200078438ff */
[----:B------:R-:W-:Y:S02]  /*15400*/  IMAD.SHL.U32 R25, R28, 0x8, RZ ;  /* 0x000000081c197824 */ /* 0x000fe400078e00ff */
[----:B------:R-:W-:Y:S01]  /*15410*/  IMAD.IADD R27, R27, 0x1, R24 ;  /* 0x000000011b1b7824 */ /* 0x000fe200078e0218 */
[C---:B------:R-:W-:Y:S02]  /*15420*/  IADD3 R24, P5, R26.reuse, UR6, RZ ;  /* 0x000000061a187c10 */ /* 0x040fe4000ffbe0ff */
[----:B------:R-:W-:Y:S02]  /*15430*/  IADD3 R26, P0, P1, R26, UR6, R25 ;  /* 0x000000061a1a7c10 */ /* 0x000fe4000f91e019 */
[----:B------:R-:W-:Y:S02]  /*15440*/  LEA.HI.X R31, R28, R27, R29, 0x7, P2 ;  /* 0x0000001b1c1f7211 */ /* 0x000fe400010f3c1d */
[----:B------:R-:W-:-:S02]  /*15450*/  IADD3 R28, P2, P3, R30, UR6, R25 ;  /* 0x000000061e1c7c10 */ /* 0x000fc4000fb5e019 */
[----:B------:R-:W-:Y:S02]  /*15460*/  IADD3.X R25, R27, UR7, RZ, P5, !PT ;  /* 0x000000071b197c10 */ /* 0x000fe4000affe4ff */
[----:B------:R-:W-:Y:S02]  /*15470*/  FSETP.NEU.AND P5, PT, RZ, UR21, PT ;  /* 0x00000015ff007c0b */ /* 0x000fe4000bfad000 */
[----:B------:R-:W-:Y:S02]  /*15480*/  IADD3 R30, P6, R30, UR6, RZ ;  /* 0x000000061e1e7c10 */ /* 0x000fe4000ffde0ff */
[--C-:B------:R-:W-:Y:S02]  /*15490*/  IADD3.X R29, R31, UR7, R38.reuse, P2, P3 ;  /* 0x000000071f1d7c10 */ /* 0x100fe400097e6426 */
[----:B------:R-:W-:Y:S02]  /*154a0*/  IADD3.X R27, R27, UR7, R38, P0, P1 ;  /* 0x000000071b1b7c10 */ /* 0x000fe400087e2426 */
[----:B------:R-:W-:-:S05]  /*154b0*/  IADD3.X R31, R31, UR7, RZ, P6, !PT ;  /* 0x000000071f1f7c10 */ /* 0x000fca000b7fe4ff */
[----:B------:R-:W-:Y:S05]  /*154c0*/  @!P5 BRA `(.L_x_32) ;  /* 0x000000d800f4d947 */ /* 0x000fea0003800000 */
[----:B------:R-:W-:Y:S01]  /*154d0*/  ULDC.64 UR6, c[0x0][0x5b8] ;  /* 0x00016e0000067ab9 */ /* 0x000fe20000000a00 */
[----:B------:R-:W-:Y:S01]  /*154e0*/  BSSY B1, `(.L_x_33) ;  /* 0x0000013000017945 */ /* 0x000fe20003800000 */
[----:B------:R-:W-:Y:S01]  /*154f0*/  IMAD.U32 R38, RZ, RZ, UR6 ;  /* 0x00000006ff267e24 */ /* 0x000fe2000f8e00ff */
[----:B------:R-:W-:-:S03]  /*15500*/  UIMAD UR6, UR8, UR6, URZ ;  /* 0x00000006080672a4 */ /* 0x000fc6000f8e023f */
[----:B------:R-:W-:Y:S01]  /*15510*/  IMAD.WIDE.U32 R32, R38, UR9, R32 ;  /* 0x0000000926207c25 */ /* 0x000fe2000f8e0020 */
[----:B------:R-:W-:-:S03]  /*15520*/  UIMAD UR6, UR9, UR7, UR6 ;  /* 0x00000007090672a4 */ /* 0x000fc6000f8e0206 */
[----:B------:R-:W-:Y:S01]  /*15530*/  IMAD.MOV.U32 R38, RZ, RZ, R32 ;  /* 0x000000ffff267224 */ /* 0x000fe200078e0020 */
[----:B------:R-:W-:Y:S02]  /*15540*/  ULDC.64 UR8, c[0x0][0x5a8] ;  /* 0x00016a0000087ab9 */ /* 0x000fe40000000a00 */
[----:B------:R-:W-:Y:S01]  /*15550*/  VIADD R39, R33, UR6 ;  /* 0x0000000621277c36 */ /* 0x000fe20008000000 */
[----:B------:R-:W-:Y:S02]  /*15560*/  ULDC.64 UR6, c[0x0][0x5b0] ;  /* 0x00016c0000067ab9 */ /* 0x000fe40000000a00 */
[----:B------:R-:W-:Y:S02]  /*15570*/  IMAD R40, R37, UR6, RZ ;  /* 0x0000000625287c24 */ /* 0x000fe4000f8e02ff */
[----:B------:R-:W-:-:S04]  /*15580*/  IMAD.WIDE.U32 R32, R35, UR6, R38 ;  /* 0x0000000623207c25 */ /* 0x000fc8000f8e0026 */
[----:B------:R-:W-:Y:S01]  /*15590*/  IMAD R40, R35, UR7, R40 ;  /* 0x0000000723287c24 */ /* 0x000fe2000f8e0228 */
[----:B------:R-:W-:-:S04]  /*155a0*/  IADD3 R32, P0, R32, UR8, RZ ;  /* 0x0000000820207c10 */ /* 0x000fc8000ff1e0ff */
[--C-:B------:R-:W-:Y:S02]  /*155b0*/  IADD3.X R33, R33, UR9, R40.reuse, P0, !PT ;  /* 0x0000000921217c10 */ /* 0x100fe400087fe428 */
[----:B------:R-:W-:Y:S02]  /*155c0*/  ISETP.GE.AND P0, PT, R34, 0x1, PT ;  /* 0x000000012200780c */ /* 0x000fe40003f06270 */
[----:B------:R-:W-:Y:S02]  /*155d0*/  PRMT R40, RZ, 0x7610, R40 ;  /* 0x00007610ff287816 */ /* 0x000fe40000000028 */
[----:B------:R-:W-:-:S13]  /*155e0*/  ISETP.LT.OR P1, PT, R0, 0x1, !P0 ;  /* 0x000000010000780c */ /* 0x000fda0004721670 */
[----:B------:R-:W-:Y:S05]  /*155f0*/  @P1 BRA `(.L_x_34) ;  /* 0x0000000000041947 */ /* 0x000fea0003800000 */
[----:B------:R0:W5:Y:S02]  /*15600*/  LDG.E.U8 R40, desc[UR14][R32.64] ;  /* 0x0000000e20287981 */ /* 0x000164000c1e1100 */
.L_x_34:
[----:B------:R-:W-:Y:S05]  /*15610*/  BSYNC B1 ;  /* 0x0000000000017941 */ /* 0x000fea0003800000 */
.L_x_33:
[----:B-----5:R-:W-:Y:S01]  /*15620*/  LOP3.LUT R40, R40, 0xff, RZ, 0xc0, !PT ;  /* 0x000000ff28287812 */ /* 0x020fe200078ec0ff */
[----:B------:R-:W-:Y:S03]  /*15630*/  BSSY B1, `(.L_x_35) ;  /* 0x000000b000017945 */ /* 0x000fe60003800000 */
[----:B------:R-:W-:-:S05]  /*15640*/  F2FP.F16.E5M2.UNPACK_B R40, R40 ;  /* 0x00000028ff28723e */ /* 0x000fca00020004ff */
[----:B------:R-:W-:-:S05]  /*15650*/  HADD2.F32 R40, -RZ, R40.H0_H0 ;  /* 0x20000028ff287230 */ /* 0x000fca0000004100 */
[----:B------:R-:W-:-:S04]  /*15660*/  FMUL R40, R40, UR21 ;  /* 0x0000001528287c20 */ /* 0x000fc80008400000 */
[----:B------:R-:W-:-:S05]  /*15670*/  FFMA R2, R2, UR20, R40 ;  /* 0x0000001402027c23 */ /* 0x000fca0008000028 */
[----:B------:R-:W-:-:S05]  /*15680*/  F2FP.SATFINITE.E5M2.F32.PACK_AB_MERGE_C R2, RZ, R2, RZ ;  /* 0x00000002ff02723e */ /* 0x000fca00048060ff */
[----:B------:R1:W-:Y:S01]  /*15690*/  @!P1 STG.E.U8 desc[UR14][R24.64], R2 ;  /* 0x0000000218009986 */ /* 0x0003e2000c10110e */
[----:B------:R-:W-:Y:S02]  /*156a0*/  ISETP.LT.OR P1, PT, R0, 0x2, !P0 ;  /* 0x000000020000780c */ /* 0x000fe40004721670 */
[----:B-1----:R-:W-:-:S11]  /*156b0*/  PRMT R2, RZ, 0x7610, R2 ;  /* 0x00007610ff027816 */ /* 0x002fd60000000002 */
[----:B------:R-:W-:Y:S05]  /*156c0*/  @P1 BRA `(.L_x_36) ;  /* 0x0000000000041947 */ /* 0x000fea0003800000 */
[----:B------:R1:W5:Y:S02]  /*156d0*/  LDG.E.U8 R2, desc[UR14][R32.64+0x1] ;  /* 0x0000010e20027981 */ /* 0x000364000c1e1100 */
.L_x_36:
[----:B------:R-:W-:Y:S05]  /*156e0*/  BSYNC B1 ;  /* 0x0000000000017941 */ /* 0x000fea0003800000 */
.L_x_35:
        /* <DEDUP_REMOVED lines=8> */
[----:B------:R-:W-:-:S05]  /*15770*/  IADD3 R2, P1, R35, 0x8, RZ ;  /* 0x0000000823027810 */ /* 0x000fca0007f3e0ff */
[----:B---3--:R-:W-:-:S04]  /*15780*/  IMAD.X R3, RZ, RZ, R37, P1 ;  /* 0x000000ffff037224 */ /* 0x008fc800008e0625 */
[----:B------:R-:W-:-:S04]  /*15790*/  IMAD R3, R3, UR6, RZ ;  /* 0x0000000603037c24 */ /* 0x000fc8000f8e02ff */
[C---:B------:R-:W-:Y:S02]  /*157a0*/  IMAD R40, R2.reuse, UR7, R3 ;  /* 0x0000000702287c24 */ /* 0x040fe4000f8e0203 */
[----:B------:R-:W-:-:S03]  /*157b0*/  IMAD.WIDE.U32 R2, R2, UR6, R38 ;  /* 0x0000000602027c25 */ /* 0x000fc6000f8e0026 */
[----:B------:R-:W-:-:S04]  /*157c0*/  IADD3 R2, P1, R2, UR8, RZ ;  /* 0x0000000802027c10 */ /* 0x000fc8000ff3e0ff */
[--C-:B------:R-:W-:Y:S02]  /*157d0*/  IADD3.X R3, R3, UR9, R40.reuse, P1, !PT ;  /* 0x0000000903037c10 */ /* 0x100fe40008ffe428 */
[----:B------:R-:W-:Y:S02]  /*157e0*/  ISETP.GE.AND P1, PT, R34, 0x9, PT ;  /* 0x000000092200780c */ /* 0x000fe40003f26270 */
[----:B------:R-:W-:Y:S02]  /*157f0*/  PRMT R40, RZ, 0x7610, R40 ;  /* 0x00007610ff287816 */ /* 0x000fe40000000028 */
[----:B------:R-:W-:-:S13]  /*15800*/  ISETP.LT.OR P2, PT, R0, 0x1, !P1 ;  /* 0x000000010000780c */ /* 0x000fda0004f41670 */
[----:B------:R-:W-:Y:S05]  /*15810*/  @P2 BRA `(.L_x_38) ;  /* 0x0000000000042947 */ /* 0x000fea0003800000 */
[----:B------:R3:W5:Y:S02]  /*15820*/  LDG.E.U8 R40, desc[UR14][R2.64] ;  /* 0x0000000e02287981 */ /* 0x000764000c1e1100 */
.L_x_38:
[----:B------:R-:W-:Y:S05]  /*15830*/  BSYNC B1 ;  /* 0x0000000000017941 */ /* 0x000fea0003800000 */
.L_x_37:
        /* <DEDUP_REMOVED lines=9> */
[----:B----4-:R-:W-:-:S11]  /*158d0*/  PRMT R4, RZ, 0x7610, R4 ;  /* 0x00007610ff047816 */ /* 0x010fd60000000004 */
[----:B------:R-:W-:Y:S05]  /*158e0*/  @P2 BRA `(.L_x_40) ;  /* 0x0000000000042947 */ /* 0x000fea0003800000 */
[----:B------:R4:W5:Y:S02]  /*158f0*/  LDG.E.U8 R4, desc[UR14][R2.64+0x1] ;  /* 0x0000010e02047981 */ /* 0x000964000c1e1100 */
.L_x_40:
[----:B------:R-:W-:Y:S05]  /*15900*/  BSYNC B1 ;  /* 0x0000000000017941 */ /* 0x000fea0003800000 */
.L_x_39:
[----:B-----5:R-:W-:Y:S01]  /*15910*/  LOP3.LUT R4, R4, 0xff, RZ, 0xc0, !PT ;  /* 0x000000ff04047812 */ /* 0x020fe200078ec0ff */
[----:B------:R-:W-:Y:S01]  /*15920*/  BSSY B1, `(.L_x_41) ;  /* 0x000000b000017945 */ /* 0x000fe20003800000 */
[----:B------:R-:W-:Y:S02]  /*15930*/  ISETP.LT.OR P3, PT, R0, 0x9, !P0 ;  /* 0x000000090000780c */ /* 0x000fe40004761670 */
[----:B------:R-:W-:-:S05]  /*15940*/  F2FP.F16.E5M2.UNPACK_B R4, R4 ;  /* 0x00000004ff04723e */ /* 0x000fca00020004ff */
[----:B------:R-:W-:-:S05]  /*15950*/  HADD2.F32 R4, -RZ, R4.H0_H0 ;  /* 0x20000004ff047230 */ /* 0x000fca0000004100 */
[----:B------:R-:W-:-:S04]  /*15960*/  FMUL R4, R4, UR21 ;  /* 0x0000001504047c20 */ /* 0x000fc80008400000 */
[--C-:B------:R-:W-:Y:S01]  /*15970*/  FFMA R5, R5, UR20, R4.reuse ;  /* 0x0000001405057c23 */ /* 0x100fe20008000004 */
[----:B------:R-:W-:-:S04]  /*15980*/  PRMT R4, RZ, 0x7610, R4 ;  /* 0x00007610ff047816 */ /* 0x000fc80000000004 */
[----:B------:R-:W-:-:S05]  /*15990*/  F2FP.SATFINITE.E5M2.F32.PACK_AB_MERGE_C R5, RZ, R5, RZ ;  /* 0x00000005ff05723e */ /* 0x000fca00048060ff */
[----:B------:R0:W-:Y:S01]  /*159a0*/  @!P2 STG.E.U8 desc[UR14][R26.64+0x1], R5 ;  /* 0x000001051a00a986 */ /* 0x0001e2000c10110e */
[----:B------:R-:W-:Y:S05]  /*159b0*/  @P3 BRA `(.L_x_42) ;  /* 0x0000000000043947 */ /* 0x000fea0003800000 */
[----:B------:R0:W5:Y:S02]  /*159c0*/  LDG.E.U8 R4, desc[UR14][R32.64+0x8] ;  /* 0x0000080e20047981 */ /* 0x000164000c1e1100 */
.L_x_42:
[----:B------:R-:W-:Y:S05]  /*159d0*/  BSYNC B1 ;  /* 0x0000000000017941 */ /* 0x000fea0003800000 */
.L_x_41:
        /* <DEDUP_REMOVED lines=12> */
.L_x_44:
[----:B------:R-:W-:Y:S05]  /*15aa0*/  BSYNC B1 ;  /* 0x0000000000017941 */ /* 0x000fea0003800000 */
.L_x_43:
        /* <DEDUP_REMOVED lines=12> */
.L_x_46:
[----:B------:R-:W-:Y:S05]  /*15b70*/  BSYNC B1 ;  /* 0x0000000000017941 */ /* 0x000fea0003800000 */
.L_x_45:
        /* <DEDUP_REMOVED lines=12> */
.L_x_48:
[----:B------:R-:W-:Y:S05]  /*15c40*/  BSYNC B1 ;  /* 0x0000000000017941 */ /* 0x000fea0003800000 */
.L_x_47:
        /* <DEDUP_REMOVED lines=12> */
.L_x_50:
[----:B------:R-:W-:Y:S05]  /*15d10*/  BSYNC B1 ;  /* 0x0000000000017941 */ /* 0x000fea0003800000 */
.L_x_49:
        /* <DEDUP_REMOVED lines=12> */
.L_x_52:
[----:B------:R-:W-:Y:S05]  /*15de0*/  BSYNC B1 ;  /* 0x0000000000017941 */ /* 0x000fea0003800000 */
.L_x_51:
        /* <DEDUP_REMOVED lines=12> */
.L_x_54:
[----:B------:R-:W-:Y:S05]  /*15eb0*/  BSYNC B1 ;  /* 0x0000000000017941 */ /* 0x000fea0003800000 */
.L_x_53:
        /* <DEDUP_REMOVED lines=12> */
.L_x_56:
[----:B------:R-:W-:Y:S05]  /*15f80*/  BSYNC B1 ;  /* 0x0000000000017941 */ /* 0x000fea0003800000 */
.L_x_55:
        /* <DEDUP_REMOVED lines=12> */
.L_x_58:
[----:B------:R-:W-:Y:S05]  /*16050*/  BSYNC B1 ;  /* 0x0000000000017941 */ /* 0x000fea0003800000 */
.L_x_57:
        /* <DEDUP_REMOVED lines=12> */
.L_x_60:
[----:B------:R-:W-:Y:S05]  /*16120*/  BSYNC B1 ;  /* 0x0000000000017941 */ /* 0x000fea0003800000 */
.L_x_59:
        /* <DEDUP_REMOVED lines=12> */
.L_x_62:
[----:B------:R-:W-:Y:S05]  /*161f0*/  BSYNC B1 ;  /* 0x0000000000017941 */ /* 0x000fea0003800000 */
.L_x_61:
        /* <DEDUP_REMOVED lines=12> */
.L_x_64:
[----:B------:R-:W-:Y:S05]  /*162c0*/  BSYNC B1 ;  /* 0x0000000000017941 */ /* 0x000fea0003800000 */
.L_x_63:
        /* <DEDUP_REMOVED lines=12> */
.L_x_66:
[----:B------:R-:W-:Y:S05]  /*16390*/  BSYNC B1 ;  /* 0x0000000000017941 */ /* 0x000fea0003800000 */
.L_x_65:
        /* <DEDUP_REMOVED lines=12> */
.L_x_68:
[----:B------:R-:W-:Y:S05]  /*16460*/  BSYNC B1 ;  /* 0x0000000000017941 */ /* 0x000fea0003800000 */
.L_x_67:
        /* <DEDUP_REMOVED lines=12> */
.L_x_70:
[----:B------:R-:W-:Y:S05]  /*16530*/  BSYNC B1 ;  /* 0x0000000000017941 */ /* 0x000fea0003800000 */
.L_x_69:
        /* <DEDUP_REMOVED lines=12> */
.L_x_72:
[----:B------:R-:W-:Y:S05]  /*16600*/  BSYNC B1 ;  /* 0x0000000000017941 */ /* 0x000fea0003800000 */
.L_x_71:
        /* <DEDUP_REMOVED lines=12> */
.L_x_74:
[----:B------:R-:W-:Y:S05]  /*166d0*/  BSYNC B1 ;  /* 0x0000000000017941 */ /* 0x000fea0003800000 */
.L_x_73:
        /* <DEDUP_REMOVED lines=12> */
.L_x_76:
[----:B------:R-:W-:Y:S05]  /*167a0*/  BSYNC B1 ;  /* 0x0000000000017941 */ /* 0x000fea0003800000 */
.L_x_75:
        /* <DEDUP_REMOVED lines=12> */
.L_x_78:
[----:B------:R-:W-:Y:S05]  /*16870*/  BSYNC B1 ;  /* 0x0000000000017941 */ /* 0x000fea0003800000 */
.L_x_77:
        /* <DEDUP_REMOVED lines=12> */
.L_x_80:
[----:B------:R-:W-:Y:S05]  /*16940*/  BSYNC B1 ;  /* 0x0000000000017941 */ /* 0x000fea0003800000 */
.L_x_79:
        /* <DEDUP_REMOVED lines=12> */
.L_x_82:
[----:B------:R-:W-:Y:S05]  /*16a10*/  BSYNC B1 ;  /* 0x0000000000017941 */ /* 0x000fea0003800000 */
.L_x_81:
        /* <DEDUP_REMOVED lines=12> */
.L_x_84:
[----:B------:R-:W-:Y:S05]  /*16ae0*/  BSYNC B1 ;  /* 0x0000000000017941 */ /* 0x000fea0003800000 */
.L_x_83:
        /* <DEDUP_REMOVED lines=12> */
.L_x_86:
[----:B------:R-:W-:Y:S05]  /*16bb0*/  BSYNC B1 ;  /* 0x0000000000017941 */ /* 0x000fea0003800000 */
.L_x_85:
        /* <DEDUP_REMOVED lines=12> */
.L_x_88:
[----:B------:R-:W-:Y:S05]  /*16c80*/  BSYNC B1 ;  /* 0x0000000000017941 */ /* 0x000fea0003800000 */
.L_x_87:
        /* <DEDUP_REMOVED lines=12> */
.L_x_90:
[----:B------:R-:W-:Y:S05]  /*16d50*/  BSYNC B1 ;  /* 0x0000000000017941 */ /* 0x000fea0003800000 */
.L_x_89:
        /* <DEDUP_REMOVED lines=12> */
.L_x_92:
[----:B------:R-:W-:Y:S05]  /*16e20*/  BSYNC B1 ;  /* 0x0000000000017941 */ /* 0x000fea0003800000 */
.L_x_91:
        /* <DEDUP_REMOVED lines=12> */
.L_x_94:
[----:B------:R-:W-:Y:S05]  /*16ef0*/  BSYNC B1 ;  /* 0x0000000000017941 */ /* 0x000fea0003800000 */
.L_x_93:
        /* <DEDUP_REMOVED lines=12> */
.L_x_96:
[----:B------:R-:W-:Y:S05]  /*16fc0*/  BSYNC B1 ;  /* 0x0000000000017941 */ /* 0x000fea0003800000 */
.L_x_95:
        /* <DEDUP_REMOVED lines=12> */
.L_x_98:
[----:B------:R-:W-:Y:S05]  /*17090*/  BSYNC B1 ;  /* 0x0000000000017941 */ /* 0x000fea0003800000 */
.L_x_97:
        /* <DEDUP_REMOVED lines=12> */
.L_x_100:
[----:B------:R-:W-:Y:S05]  /*17160*/  BSYNC B1 ;  /* 0x0000000000017941 */ /* 0x000fea0003800000 */
.L_x_99:
        /* <DEDUP_REMOVED lines=12> */
.L_x_102:
[----:B------:R-:W-:Y:S05]  /*17230*/  BSYNC B1 ;  /* 0x0000000000017941 */ /* 0x000fea0003800000 */
.L_x_101:
        /* <DEDUP_REMOVED lines=12> */
.L_x_104:
[----:B------:R-:W-:Y:S05]  /*17300*/  BSYNC B1 ;  /* 0x0000000000017941 */ /* 0x000fea0003800000 */
.L_x_103:
        /* <DEDUP_REMOVED lines=12> */
.L_x_106:
[----:B------:R-:W-:Y:S05]  /*173d0*/  BSYNC B1 ;  /* 0x0000000000017941 */ /* 0x000fea0003800000 */
.L_x_105:
        /* <DEDUP_REMOVED lines=12> */
.L_x_108:
[----:B------:R-:W-:Y:S05]  /*174a0*/  BSYNC B1 ;  /* 0x0000000000017941 */ /* 0x000fea0003800000 */
.L_x_107:
        /* <DEDUP_REMOVED lines=12> */
.L_x_110:
[----:B------:R-:W-:Y:S05]  /*17570*/  BSYNC B1 ;  /* 0x0000000000017941 */ /* 0x000fea0003800000 */
.L_x_109:
        /* <DEDUP_REMOVED lines=12> */
.L_x_112:
[----:B------:R-:W-:Y:S05]  /*17640*/  BSYNC B1 ;  /* 0x0000000000017941 */ /* 0x000fea0003800000 */
.L_x_111:
        /* <DEDUP_REMOVED lines=12> */
.L_x_114:
[----:B------:R-:W-:Y:S05]  /*17710*/  BSYNC B1 ;  /* 0x0000000000017941 */ /* 0x000fea0003800000 */
.L_x_113:
[----:B-----5:R-:W-:Y:S01]  /*17720*/  LOP3.LUT R4, R4, 0xff, RZ, 0xc0, !PT ;  /* 0x000000ff04047812 */ /* 0x020fe200078ec0ff */
[----:B------:R-:W-:Y:S01]  /*17730*/  BSSY B1, `(.L_x_115) ;  /* 0x000000b000017945 */ /* 0x000fe20003800000 */
[----:B------:R-:W-:Y:S02]  /*17740*/  ISETP.LT.OR P2, PT, R0, 0x52, !P0 ;  /* 0x000000520000780c */ /* 0x000fe40004741670 */
[----:B------:R-:W-:-:S05]  /*17750*/  F2FP.F16.E5M2.UNPACK_B R4, R4 ;  /* 0x00000004ff04723e */ /* 0x000fca00020004ff */
[----:B------:R-:W-:-:S05]  /*17760*/  HADD2.F32 R4, -RZ, R4.H0_H0 ;  /* 0x20000004ff047230 */ /* 0x000fca0000004100 */
[----:B------:R-:W-:-:S04]  /*17770*/  FMUL R4, R4, UR21 ;  /* 0x0000001504047c20 */ /* 0x000fc80008400000 */
[----:B------:R-:W-:-:S05]  /*17780*/  FFMA R4, R170, UR20, R4 ;  /* 0x00000014aa047c23 */ /* 0x000fca0008000004 */
[----:B0-----:R-:W-:Y:S02]  /*17790*/  F2FP.SATFINITE.E5M2.F32.PACK_AB_MERGE_C R5, RZ, R4, RZ ;  /* 0x00000004ff05723e */ /* 0x001fe400048060ff */
[----:B------:R-:W-:-:S03]  /*177a0*/  PRMT R4, RZ, 0x7610, R4 ;  /* 0x00007610ff047816 */ /* 0x000fc60000000004 */
[----:B------:R0:W-:Y:S01]  /*177b0*/  @!P3 STG.E.U8 desc[UR14][R24.64+0x50], R5 ;  /* 0x000050051800b986 */ /* 0x0001e2000c10110e */
[----:B------:R-:W-:Y:S05]  /*177c0*/  @P2 BRA `(.L_x_116) ;  /* 0x0000000000042947 */ /* 0x000fea0003800000 */
[----:B------:R0:W5:Y:S02]  /*177d0*/  LDG.E.U8 R4, desc[UR14][R32.64+0x51] ;  /* 0x0000510e20047981 */ /* 0x000164000c1e1100 */
.L_x_116:
[----:B------:R-:W-:Y:S05]  /*177e0*/  BSYNC B1 ;  /* 0x0000000000017941 */ /* 0x000fea0003800000 */
.L_x_115:
        /* <DEDUP_REMOVED lines=12> */
.L_x_118:
[----:B------:R-:W-:Y:S05]  /*178b0*/  BSYNC B1 ;  /* 0x0000000000017941 */ /* 0x000fea0003800000 */
.L_x_117:
        /* <DEDUP_REMOVED lines=12> */
.L_x_120:
[----:B------:R-:W-:Y:S05]  /*17980*/  BSYNC B1 ;  /* 0x0000000000017941 */ /* 0x000fea0003800000 */
.L_x_119:
        /* <DEDUP_REMOVED lines=12> */
.L_x_122:
[----:B------:R-:W-:Y:S05]  /*17a50*/  BSYNC B1 ;  /* 0x0000000000017941 */ /* 0x000fea0003800000 */
.L_x_121:
[----:B-----5:R-:W-:Y:S01]  /*17a60*/  LOP3.LUT R4, R4, 0xff, RZ, 0xc0, !PT ;  /* 0x000000ff04047812 */ /* 0x020fe200078ec0ff */
[----:B------:R-:W-:Y:S01]  /*17a70*/  BSSY B1, `(.L_x_123) ;  /* 0x000000b000017945 */ /* 0x000fe20003800000 */
[----:B------:R-:W-:Y:S02]  /*17a80*/  ISETP.LT.OR P2, PT, R0, 0x5a, !P0 ;  /* 0x0000005a0000780c */ /* 0x000fe40004741670 */
[----:B------:R-:W-:-:S05]  /*17a90*/  F2FP.F16.E5M2.UNPACK_B R4, R4 ;  /* 0x00000004ff04723e */ /* 0x000fca00020004ff */
[----:B------:R-:W-:-:S05]  /*17aa0*/  HADD2.F32 R4, -RZ, R4.H0_H0 ;  /* 0x20000004ff047230 */ /* 0x000fca0000004100 */
[----:B0-----:R-:W-:Y:S01]  /*17ab0*/  FMUL R5, R4, UR21 ;  /* 0x0000001504057c20 */ /* 0x001fe20008400000 */
[----:B------:R-:W-:-:S03]  /*17ac0*/  PRMT R4, RZ, 0x7610, R4 ;  /* 0x00007610ff047816 */ /* 0x000fc60000000004 */
[----:B------:R-:W-:-:S05]  /*17ad0*/  FFMA R5, R174, UR20, R5 ;  /* 0x00000014ae057c23 */ /* 0x000fca0008000005 */
[----:B------:R-:W-:-:S05]  /*17ae0*/  F2FP.SATFINITE.E5M2.F32.PACK_AB_MERGE_C R5, RZ, R5, RZ ;  /* 0x00000005ff05723e */ /* 0x000fca00048060ff */
[----:B------:R0:W-:Y:S01]  /*17af0*/  @!P3 STG.E.U8 desc[UR14][R24.64+0x58], R5 ;  /* 0x000058051800b986 */ /* 0x0001e2000c10110e */
[----:B------:R-:W-:Y:S05]  /*17b00*/  @P2 BRA `(.L_x_124) ;  /* 0x0000000000042947 */ /* 0x000fea0003800000 */
[----:B------:R0:W5:Y:S02]  /*17b10*/  LDG.E.U8 R4, desc[UR14][R32.64+0x59] ;  /* 0x0000590e20047981 */ /* 0x000164000c1e1100 */
.L_x_124:
[----:B------:R-:W-:Y:S05]  /*17b20*/  BSYNC B1 ;  /* 0x0000000000017941 */ /* 0x000fea0003800000 */
.L_x_123:
        /* <DEDUP_REMOVED lines=12> */
.L_x_126:
[----:B------:R-:W-:Y:S05]  /*17bf0*/  BSYNC B1 ;  /* 0x0000000000017941 */ /* 0x000fea0003800000 */
.L_x_125:
        /* <DEDUP_REMOVED lines=12> */
.L_x_128:
[----:B------:R-:W-:Y:S05]  /*17cc0*/  BSYNC B1 ;  /* 0x0000000000017941 */ /* 0x000fea0003800000 */
.L_x_127:
        /* <DEDUP_REMOVED lines=12> */
.L_x_130:
[----:B------:R-:W-:Y:S05]  /*17d90*/  BSYNC B1 ;  /* 0x0000000000017941 */ /* 0x000fea0003800000 */
.L_x_129:
        /* <DEDUP_REMOVED lines=12> */
.L_x_132:
[----:B------:R-:W-:Y:S05]  /*17e60*/  BSYNC B1 ;  /* 0x0000000000017941 */ /* 0x000fea0003800000 */
.L_x_131:
        /* <DEDUP_REMOVED lines=12> */
.L_x_134:
[----:B------:R-:W-:Y:S05]  /*17f30*/  BSYNC B1 ;  /* 0x0000000000017941 */ /* 0x000fea0003800000 */
.L_x_133:
        /* <DEDUP_REMOVED lines=12> */
.L_x_136:
[----:B------:R-:W-:Y:S05]  /*18000*/  BSYNC B1 ;  /* 0x0000000000017941 */ /* 0x000fea0003800000 */
.L_x_135:
        /* <DEDUP_REMOVED lines=12> */
.L_x_138:
[----:B------:R-:W-:Y:S05]  /*180d0*/  BSYNC B1 ;  /* 0x0000000000017941 */ /* 0x000fea0003800000 */
.L_x_137:
        /* <DEDUP_REMOVED lines=12> */
.L_x_140:
[----:B------:R-:W-:Y:S05]  /*181a0*/  BSYNC B1 ;  /* 0x0000000000017941 */ /* 0x000fea0003800000 */
.L_x_139:
        /* <DEDUP_REMOVED lines=12> */
.L_x_142:
[----:B------:R-:W-:Y:S05]  /*18270*/  BSYNC B1 ;  /* 0x0000000000017941 */ /* 0x000fea0003800000 */
.L_x_141:
        /* <DEDUP_REMOVED lines=12> */
.L_x_144:
[----:B------:R-:W-:Y:S05]  /*18340*/  BSYNC B1 ;  /* 0x0000000000017941 */ /* 0x000fea0003800000 */
.L_x_143:
        /* <DEDUP_REMOVED lines=12> */
.L_x_146:
[----:B------:R-:W-:Y:S05]  /*18410*/  BSYNC B1 ;  /* 0x0000000000017941 */ /* 0x000fea0003800000 */
.L_x_145:
        /* <DEDUP_REMOVED lines=12> */
.L_x_148:
[----:B------:R-:W-:Y:S05]  /*184e0*/  BSYNC B1 ;  /* 0x0000000000017941 */ /* 0x000fea0003800000 */
.L_x_147:
        /* <DEDUP_REMOVED lines=12> */
.L_x_150:
[----:B------:R-:W-:Y:S05]  /*185b0*/  BSYNC B1 ;  /* 0x0000000000017941 */ /* 0x000fea0003800000 */
.L_x_149:
        /* <DEDUP_REMOVED lines=12> */
.L_x_152:
[----:B------:R-:W-:Y:S05]  /*18680*/  BSYNC B1 ;  /* 0x0000000000017941 */ /* 0x000fea0003800000 */
.L_x_151:
        /* <DEDUP_REMOVED lines=12> */
.L_x_154:
[----:B------:R-:W-:Y:S05]  /*18750*/  BSYNC B1 ;  /* 0x0000000000017941 */ /* 0x000fea0003800000 */
.L_x_153:
        /* <DEDUP_REMOVED lines=12> */
.L_x_156:
[----:B------:R-:W-:Y:S05]  /*18820*/  BSYNC B1 ;  /* 0x0000000000017941 */ /* 0x000fea0003800000 */
.L_x_155:
        /* <DEDUP_REMOVED lines=12> */
.L_x_158:
[----:B------:R-:W-:Y:S05]  /*188f0*/  BSYNC B1 ;  /* 0x0000000000017941 */ /* 0x000fea0003800000 */
.L_x_157:
        /* <DEDUP_REMOVED lines=12> */
.L_x_160:
[----:B------:R-:W-:Y:S05]  /*189c0*/  BSYNC B1 ;  /* 0x0000000000017941 */ /* 0x000fea0003800000 */
.L_x_159:
        /* <DEDUP_REMOVED lines=12> */
.L_x_162:
[----:B------:R-:W-:Y:S05]  /*18a90*/  BSYNC B1 ;  /* 0x0000000000017941 */ /* 0x000fea0003800000 */
.L_x_161:
        /* <DEDUP_REMOVED lines=12> */
.L_x_164:
[----:B------:R-:W-:Y:S05]  /*18b60*/  BSYNC B1 ;  /* 0x0000000000017941 */ /* 0x000fea0003800000 */
.L_x_163:
        /* <DEDUP_REMOVED lines=12> */
.L_x_166:
[----:B------:R-:W-:Y:S05]  /*18c30*/  BSYNC B1 ;  /* 0x0000000000017941 */ /* 0x000fea0003800000 */
.L_x_165:
        /* <DEDUP_REMOVED lines=12> */
.L_x_168:
[----:B------:R-:W-:Y:S05]  /*18d00*/  BSYNC B1 ;  /* 0x0000000000017941 */ /* 0x000fea0003800000 */
.L_x_167:
        /* <DEDUP_REMOVED lines=12> */
.L_x_170:
[----:B------:R-:W-:Y:S05]  /*18dd0*/  BSYNC B1 ;  /* 0x0000000000017941 */ /* 0x000fea0003800000 */
.L_x_169:
        /* <DEDUP_REMOVED lines=12> */
.L_x_172:
[----:B------:R-:W-:Y:S05]  /*18ea0*/  BSYNC B1 ;  /* 0x0000000000017941 */ /* 0x000fea0003800000 */
.L_x_171:
        /* <DEDUP_REMOVED lines=12> */
.L_x_174:
[----:B------:R-:W-:Y:S05]  /*18f70*/  BSYNC B1 ;  /* 0x0000000000017941 */ /* 0x000fea0003800000 */
.L_x_173:
        /* <DEDUP_REMOVED lines=12> */
.L_x_176:
[----:B------:R-:W-:Y:S05]  /*19040*/  BSYNC B1 ;  /* 0x0000000000017941 */ /* 0x000fea0003800000 */
.L_x_175:
        /* <DEDUP_REMOVED lines=12> */
.L_x_178:
[----:B------:R-:W-:Y:S05]  /*19110*/  BSYNC B1 ;  /* 0x0000000000017941 */ /* 0x000fea0003800000 */
.L_x_177:
        /* <DEDUP_REMOVED lines=12> */
.L_x_180:
[----:B------:R-:W-:Y:S05]  /*191e0*/  BSYNC B1 ;  /* 0x0000000000017941 */ /* 0x000fea0003800000 */
.L_x_179:
        /* <DEDUP_REMOVED lines=12> */
.L_x_182:
[----:B------:R-:W-:Y:S05]  /*192b0*/  BSYNC B1 ;  /* 0x0000000000017941 */ /* 0x000fea0003800000 */
.L_x_181:
        /* <DEDUP_REMOVED lines=12> */
.L_x_184:
[----:B------:R-:W-:Y:S05]  /*19380*/  BSYNC B1 ;  /* 0x0000000000017941 */ /* 0x000fea0003800000 */
.L_x_183:
        /* <DEDUP_REMOVED lines=12> */
.L_x_186:
[----:B------:R-:W-:Y:S05]  /*19450*/  BSYNC B1 ;  /* 0x0000000000017941 */ /* 0x000fea0003800000 */
.L_x_185:
        /* <DEDUP_REMOVED lines=12> */
.L_x_188:
[----:B------:R-:W-:Y:S05]  /*19520*/  BSYNC B1 ;  /* 0x0000000000017941 */ /* 0x000fea0003800000 */
.L_x_187:
        /* <DEDUP_REMOVED lines=12> */
.L_x_190:
[----:B------:R-:W-:Y:S05]  /*195f0*/  BSYNC B1 ;  /* 0x0000000000017941 */ /* 0x000fea0003800000 */
.L_x_189:
        /* <DEDUP_REMOVED lines=12> */
.L_x_192:
[----:B------:R-:W-:Y:S05]  /*196c0*/  BSYNC B1 ;  /* 0x0000000000017941 */ /* 0x000fea0003800000 */
.L_x_191:
        /* <DEDUP_REMOVED lines=12> */
.L_x_194:
[----:B------:R-:W-:Y:S05]  /*19790*/  BSYNC B1 ;  /* 0x0000000000017941 */ /* 0x000fea0003800000 */
.L_x_193:
        /* <DEDUP_REMOVED lines=12> */
.L_x_196:
[----:B------:R-:W-:Y:S05]  /*19860*/  BSYNC B1 ;  /* 0x0000000000017941 */ /* 0x000fea0003800000 */
.L_x_195:
        /* <DEDUP_REMOVED lines=12> */
.L_x_198:
[----:B------:R-:W-:Y:S05]  /*19930*/  BSYNC B1 ;  /* 0x0000000000017941 */ /* 0x000fea0003800000 */
.L_x_197:
        /* <DEDUP_REMOVED lines=12> */
.L_x_200:
[----:B------:R-:W-:Y:S05]  /*19a00*/  BSYNC B1 ;  /* 0x0000000000017941 */ /* 0x000fea0003800000 */
.L_x_199:
        /* <DEDUP_REMOVED lines=12> */
.L_x_202:
[----:B------:R-:W-:Y:S05]  /*19ad0*/  BSYNC B1 ;  /* 0x0000000000017941 */ /* 0x000fea0003800000 */
.L_x_201:
        /* <DEDUP_REMOVED lines=12> */
.L_x_204:
[----:B------:R-:W-:Y:S05]  /*19ba0*/  BSYNC B1 ;  /* 0x0000000000017941 */ /* 0x000fea0003800000 */
.L_x_203:
        /* <DEDUP_REMOVED lines=12> */
.L_x_206:
[----:B------:R-:W-:Y:S05]  /*19c70*/  BSYNC B1 ;  /* 0x0000000000017941 */ /* 0x000fea0003800000 */
.L_x_205:
        /* <DEDUP_REMOVED lines=12> */
.L_x_208:
[----:B------:R-:W-:Y:S05]  /*19d40*/  BSYNC B1 ;  /* 0x0000000000017941 */ /* 0x000fea0003800000 */
.L_x_207:
        /* <DEDUP_REMOVED lines=12> */
.L_x_210:
[----:B------:R-:W-:Y:S05]  /*19e10*/  BSYNC B1 ;  /* 0x0000000000017941 */ /* 0x000fea0003800000 */
.L_x_209:
        /* <DEDUP_REMOVED lines=12> */
.L_x_212:
[----:B------:R-:W-:Y:S05]  /*19ee0*/  BSYNC B1 ;  /* 0x0000000000017941 */ /* 0x000fea0003800000 */
.L_x_211:
        /* <DEDUP_REMOVED lines=12> */
.L_x_214:
[----:B------:R-:W-:Y:S05]  /*19fb0*/  BSYNC B1 ;  /* 0x0000000000017941 */ /* 0x000fea0003800000 */
.L_x_213:
        /* <DEDUP_REMOVED lines=12> */
.L_x_216:
[----:B------:R-:W-:Y:S05]  /*1a080*/  BSYNC B1 ;  /* 0x0000000000017941 */ /* 0x000fea0003800000 */
.L_x_215:
        /* <DEDUP_REMOVED lines=12> */
.L_x_218:
[----:B------:R-:W-:Y:S05]  /*1a150*/  BSYNC B1 ;  /* 0x0000000000017941 */ /* 0x000fea0003800000 */
.L_x_217:
        /* <DEDUP_REMOVED lines=12> */
.L_x_220:
[----:B------:R-:W-:Y:S05]  /*1a220*/  BSYNC B1 ;  /* 0x0000000000017941 */ /* 0x000fea0003800000 */
.L_x_219:
        /* <DEDUP_REMOVED lines=12> */
.L_x_222:
[----:B------:R-:W-:Y:S05]  /*1a2f0*/  BSYNC B1 ;  /* 0x0000000000017941 */ /* 0x000fea0003800000 */
.L_x_221:
        /* <DEDUP_REMOVED lines=12> */
.L_x_224:
[----:B------:R-:W-:Y:S05]  /*1a3c0*/  BSYNC B1 ;  /* 0x0000000000017941 */ /* 0x000fea0003800000 */
.L_x_223:
        /* <DEDUP_REMOVED lines=12> */
.L_x_226:
[----:B------:R-:W-:Y:S05]  /*1a490*/  BSYNC B1 ;  /* 0x0000000000017941 */ /* 0x000fea0003800000 */
.L_x_225:
        /* <DEDUP_REMOVED lines=12> */
.L_x_228:
[----:B------:R-:W-:Y:S05]  /*1a560*/  BSYNC B1 ;  /* 0x0000000000017941 */ /* 0x000fea0003800000 */
.L_x_227:
        /* <DEDUP_REMOVED lines=12> */
.L_x_230:
[----:B------:R-:W-:Y:S05]  /*1a630*/  BSYNC B1 ;  /* 0x0000000000017941 */ /* 0x000fea0003800000 */
.L_x_229:
        /* <DEDUP_REMOVED lines=12> */
.L_x_232:
[----:B------:R-:W-:Y:S05]  /*1a700*/  BSYNC B1 ;  /* 0x0000000000017941 */ /* 0x000fea0003800000 */
.L_x_231:
        /* <DEDUP_REMOVED lines=12> */
.L_x_234:
[----:B------:R-:W-:Y:S05]  /*1a7d0*/  BSYNC B1 ;  /* 0x0000000000017941 */ /* 0x000fea0003800000 */
.L_x_233:
        /* <DEDUP_REMOVED lines=12> */
.L_x_236:
[----:B------:R-:W-:Y:S05]  /*1a8a0*/  BSYNC B1 ;  /* 0x0000000000017941 */ /* 0x000fea0003800000 */
.L_x_235:
        /* <DEDUP_REMOVED lines=12> */
.L_x_238:
[----:B------:R-:W-:Y:S05]  /*1a970*/  BSYNC B1 ;  /* 0x0000000000017941 */ /* 0x000fea0003800000 */
.L_x_237:
        /* <DEDUP_REMOVED lines=12> */
.L_x_240:
[----:B------:R-:W-:Y:S05]  /*1aa40*/  BSYNC B1 ;  /* 0x0000000000017941 */ /* 0x000fea0003800000 */
.L_x_239:
        /* <DEDUP_REMOVED lines=12> */
.L_x_242:
[----:B------:R-:W-:Y:S05]  /*1ab10*/  BSYNC B1 ;  /* 0x0000000000017941 */ /* 0x000fea0003800000 */
.L_x_241:
        /* <DEDUP_REMOVED lines=12> */
.L_x_244:
[----:B------:R-:W-:Y:S05]  /*1abe0*/  BSYNC B1 ;  /* 0x0000000000017941 */ /* 0x000fea0003800000 */
.L_x_243:
        /* <DEDUP_REMOVED lines=12> */
.L_x_246:
[----:B------:R-:W-:Y:S05]  /*1acb0*/  BSYNC B1 ;  /* 0x0000000000017941 */ /* 0x000fea0003800000 */
.L_x_245:
        /* <DEDUP_REMOVED lines=12> */
.L_x_248:
[----:B------:R-:W-:Y:S05]  /*1ad80*/  BSYNC B1 ;  /* 0x0000000000017941 */ /* 0x000fea0003800000 */
.L_x_247:
        /* <DEDUP_REMOVED lines=12> */
.L_x_250:
[----:B------:R-:W-:Y:S05]  /*1ae50*/  BSYNC B1 ;  /* 0x0000000000017941 */ /* 0x000fea0003800000 */
.L_x_249:
[----:B0-----:R-:W2:Y:S01]  /*1ae60*/  LDL.LU R5, [R1+0x200] ;  /* 0x0002000001057983 */ /* 0x001ea20000300800 */
[----:B-----5:R-:W-:Y:S01]  /*1ae70*/  LOP3.LUT R4, R4, 0xff, RZ, 0xc0, !PT ;  /* 0x000000ff04047812 */ /* 0x020fe200078ec0ff */
[----:B------:R-:W-:Y:S01]  /*1ae80*/  BSSY B1, `(.L_x_251) ;  /* 0x000000b000017945 */ /* 0x000fe20003800000 */
[----:B------:R-:W-:Y:S02]  /*1ae90*/  ISETP.LT.OR P2, PT, R0, 0xda, !P0 ;  /* 0x000000da0000780c */ /* 0x000fe40004741670 */
[----:B------:R-:W-:-:S05]  /*1aea0*/  F2FP.F16.E5M2.UNPACK_B R4, R4 ;  /* 0x00000004ff04723e */ /* 0x000fca00020004ff */
[----:B------:R-:W-:-:S05]  /*1aeb0*/  HADD2.F32 R4, -RZ, R4.H0_H0 ;  /* 0x20000004ff047230 */ /* 0x000fca0000004100 */
[----:B------:R-:W-:-:S04]  /*1aec0*/  FMUL R4, R4, UR21 ;  /* 0x0000001504047c20 */ /* 0x000fc80008400000 */
[----:B--2---:R-:W-:-:S05]  /*1aed0*/  FFMA R4, R5, UR20, R4 ;  /* 0x0000001405047c23 */ /* 0x004fca0008000004 */
[----:B------:R-:W-:Y:S02]  /*1aee0*/  F2FP.SATFINITE.E5M2.F32.PACK_AB_MERGE_C R5, RZ, R4, RZ ;  /* 0x00000004ff05723e */ /* 0x000fe400048060ff */
[----:B------:R-:W-:-:S03]  /*1aef0*/  PRMT R4, RZ, 0x7610, R4 ;  /* 0x00007610ff047816 */ /* 0x000fc60000000004 */
[----:B------:R0:W-:Y:S01]  /*1af00*/  @!P3 STG.E.U8 desc[UR14][R24.64+0xd8], R5 ;  /* 0x0000d8051800b986 */ /* 0x0001e2000c10110e */
[----:B------:R-:W-:Y:S05]  /*1af10*/  @P2 BRA `(.L_x_252) ;  /* 0x0000000000042947 */ /* 0x000fea0003800000 */
[----:B------:R2:W5:Y:S02]  /*1af20*/  LDG.E.U8 R4, desc[UR14][R32.64+0xd9] ;  /* 0x0000d90e20047981 */ /* 0x000564000c1e1100 */
.L_x_252:
[----:B------:R-:W-:Y:S05]  /*1af30*/  BSYNC B1 ;  /* 0x0000000000017941 */ /* 0x000fea0003800000 */
.L_x_251:
[----:B0-----:R-:W3:Y:S01]  /*1af40*/  LDL.LU R5, [R1+0x204] ;  /* 0x0002040001057983 */ /* 0x001ee20000300800 */
[----:B-----5:R-:W-:Y:S01]  /*1af50*/  LOP3.LUT R4, R4, 0xff, RZ, 0xc0, !PT ;  /* 0x000000ff04047812 */ /* 0x020fe200078ec0ff */
[----:B------:R-:W-:Y:S01]  /*1af60*/  BSSY B1, `(.L_x_253) ;  /* 0x000000b000017945 */ /* 0x000fe20003800000 */
[----:B------:R-:W-:Y:S02]  /*1af70*/  ISETP.LT.OR P3, PT, R0, 0xd9, !P1 ;  /* 0x000000d90000780c */ /* 0x000fe40004f61670 */
[----:B------:R-:W-:-:S05]  /*1af80*/  F2FP.F16.E5M2.UNPACK_B R4, R4 ;  /* 0x00000004ff04723e */ /* 0x000fca00020004ff */
[----:B------:R-:W-:-:S05]  /*1af90*/  HADD2.F32 R4, -RZ, R4.H0_H0 ;  /* 0x20000004ff047230 */ /* 0x000fca0000004100 */
[----:B------:R-:W-:-:S04]  /*1afa0*/  FMUL R4, R4, UR21 ;  /* 0x0000001504047c20 */ /* 0x000fc80008400000 */
[----:B---3--:R-:W-:-:S05]  /*1afb0*/  FFMA R4, R5, UR20, R4 ;  /* 0x0000001405047c23 */ /* 0x008fca0008000004 */
[----:B------:R-:W-:Y:S02]  /*1afc0*/  F2FP.SATFINITE.E5M2.F32.PACK_AB_MERGE_C R5, RZ, R4, RZ ;  /* 0x00000004ff05723e */ /* 0x000fe400048060ff */
[----:B------:R-:W-:-:S03]  /*1afd0*/  PRMT R4, RZ, 0x7610, R4 ;  /* 0x00007610ff047816 */ /* 0x000fc60000000004 */
[----:B------:R0:W-:Y:S01]  /*1afe0*/  @!P2 STG.E.U8 desc[UR14][R24.64+0xd9], R5 ;  /* 0x0000d9051800a986 */ /* 0x0001e2000c10110e */
[----:B------:R-:W-:Y:S05]  /*1aff0*/  @P3 BRA `(.L_x_254) ;  /* 0x0000000000043947 */ /* 0x000fea0003800000 */
[----:B------:R3:W5:Y:S02]  /*1b000*/  LDG.E.U8 R4, desc[UR14][R2.64+0xd8] ;  /* 0x0000d80e02047981 */ /* 0x000764000c1e1100 */
.L_x_254:
[----:B------:R-:W-:Y:S05]  /*1b010*/  BSYNC B1 ;  /* 0x0000000000017941 */ /* 0x000fea0003800000 */
.L_x_253:
        /* <DEDUP_REMOVED lines=13> */
.L_x_256:
[----:B------:R-:W-:Y:S05]  /*1b0f0*/  BSYNC B1 ;  /* 0x0000000000017941 */ /* 0x000fea0003800000 */
.L_x_255:
        /* <DEDUP_REMOVED lines=13> */
.L_x_258:
[----:B------:R-:W-:Y:S05]  /*1b1d0*/  BSYNC B1 ;  /* 0x0000000000017941 */ /* 0x000fea0003800000 */
.L_x_257:
        /* <DEDUP_REMOVED lines=13> */
.L_x_260:
[----:B------:R-:W-:Y:S05]  /*1b2b0*/  BSYNC B1 ;  /* 0x0000000000017941 */ /* 0x000fea0003800000 */
.L_x_259:
        /* <DEDUP_REMOVED lines=13> */
.L_x_262:
[----:B------:R-:W-:Y:S05]  /*1b390*/  BSYNC B1 ;  /* 0x0000000000017941 */ /* 0x000fea0003800000 */
.L_x_261:
        /* <DEDUP_REMOVED lines=13> */
.L_x_264:
[----:B------:R-:W-:Y:S05]  /*1b470*/  BSYNC B1 ;  /* 0x0000000000017941 */ /* 0x000fea0003800000 */
.L_x_263:
        /* <DEDUP_REMOVED lines=13> */
.L_x_266:
[----:B------:R-:W-:Y:S05]  /*1b550*/  BSYNC B1 ;  /* 0x0000000000017941 */ /* 0x000fea0003800000 */
.L_x_265:
        /* <DEDUP_REMOVED lines=13> */
.L_x_268:
[----:B------:R-:W-:Y:S05]  /*1b630*/  BSYNC B1 ;  /* 0x0000000000017941 */ /* 0x000fea0003800000 */
.L_x_267:
        /* <DEDUP_REMOVED lines=13> */
.L_x_270:
[----:B------:R-:W-:Y:S05]  /*1b710*/  BSYNC B1 ;  /* 0x0000000000017941 */ /* 0x000fea0003800000 */
.L_x_269:
        /* <DEDUP_REMOVED lines=13> */
.L_x_272:
[----:B------:R-:W-:Y:S05]  /*1b7f0*/  BSYNC B1 ;  /* 0x0000000000017941 */ /* 0x000fea0003800000 */
.L_x_271:
        /* <DEDUP_REMOVED lines=13> */
.L_x_274:
[----:B------:R-:W-:Y:S05]  /*1b8d0*/  BSYNC B1 ;  /* 0x0000000000017941 */ /* 0x000fea0003800000 */
.L_x_273:
        /* <DEDUP_REMOVED lines=13> */
.L_x_276:
[----:B------:R-:W-:Y:S05]  /*1b9b0*/  BSYNC B1 ;  /* 0x0000000000017941 */ /* 0x000fea0003800000 */
.L_x_275:
        /* <DEDUP_REMOVED lines=13> */
.L_x_278:
[----:B------:R-:W-:Y:S05]  /*1ba90*/  BSYNC B1 ;  /* 0x0000000000017941 */ /* 0x000fea0003800000 */
.L_x_277:
        /* <DEDUP_REMOVED lines=13> */
.L_x_280:
[----:B------:R-:W-:Y:S05]  /*1bb70*/  BSYNC B1 ;  /* 0x0000000000017941 */ /* 0x000fea0003800000 */
.L_x_279:
        /* <DEDUP_REMOVED lines=13> */
.L_x_282:
[----:B------:R-:W-:Y:S05]  /*1bc50*/  BSYNC B1 ;  /* 0x0000000000017941 */ /* 0x000fea0003800000 */
.L_x_281:
        /* <DEDUP_REMOVED lines=13> */
.L_x_284:
[----:B------:R-:W-:Y:S05]  /*1bd30*/  BSYNC B1 ;  /* 0x0000000000017941 */ /* 0x000fea0003800000 */
.L_x_283:
        /* <DEDUP_REMOVED lines=13> */
.L_x_286:
[----:B------:R-:W-:Y:S05]  /*1be10*/  BSYNC B1 ;  /* 0x0000000000017941 */ /* 0x000fea0003800000 */
.L_x_285:
        /* <DEDUP_REMOVED lines=13> */
.L_x_288:
[----:B------:R-:W-:Y:S05]  /*1bef0*/  BSYNC B1 ;  /* 0x0000000000017941 */ /* 0x000fea0003800000 */
.L_x_287:
[----:B------:R-:W2:Y:S01]  /*1bf00*/  LDL.LU R7, [R1+0x24c] ;  /* 0x00024c0001077983 */ /* 0x000ea20000300800 */
[----:B-----5:R-:W-:Y:S01]  /*1bf10*/  LOP3.LUT R4, R4, 0xff, RZ, 0xc0, !PT ;  /* 0x000000ff04047812 */ /* 0x020fe200078ec0ff */
[----:B------:R-:W-:Y:S01]  /*1bf20*/  BSSY B1, `(.L_x_289) ;  /* 0x0000013000017945 */ /* 0x000fe20003800000 */
[----:B0-----:R-:W-:Y:S02]  /*1bf30*/  IADD3 R5, P0, R35, 0x80, RZ ;  /* 0x0000008023057810 */ /* 0x001fe40007f1e0ff */
[----:B------:R-:W-:-:S03]  /*1bf40*/  F2FP.F16.E5M2.UNPACK_B R4, R4 ;  /* 0x00000004ff04723e */ /* 0x000fc600020004ff */
[----:B--234-:R-:W-:Y:S01]  /*1bf50*/  IMAD.X R2, RZ, RZ, R37, P0 ;  /* 0x000000ffff027224 */ /* 0x01cfe200000e0625 */
[----:B------:R-:W-:Y:S01]  /*1bf60*/  ISETP.GE.AND P0, PT, R34, 0x81, PT ;  /* 0x000000812200780c */ /* 0x000fe20003f06270 */
[----:B------:R-:W-:Y:S02]  /*1bf70*/  HADD2.F32 R4, -RZ, R4.H0_H0 ;  /* 0x20000004ff047230 */ /* 0x000fe40000004100 */
[----:B------:R-:W-:Y:S01]  /*1bf80*/  IMAD R6, R2, UR6, RZ ;  /* 0x0000000602067c24 */ /* 0x000fe2000f8e02ff */
[----:B------:R-:W-:Y:S01]  /*1bf90*/  ISETP.LT.OR P3, PT, R0, 0x1, !P0 ;  /* 0x000000010000780c */ /* 0x000fe20004761670 */
[----:B------:R-:W-:-:S04]  /*1bfa0*/  IMAD.WIDE.U32 R2, R5, UR6, R38 ;  /* 0x0000000605027c25 */ /* 0x000fc8000f8e0026 */
[----:B------:R-:W-:Y:S01]  /*1bfb0*/  FMUL R4, R4, UR21 ;  /* 0x0000001504047c20 */ /* 0x000fe20008400000 */
[----:B------:R-:W-:Y:S01]  /*1bfc0*/  IMAD R5, R5, UR7, R6 ;  /* 0x0000000705057c24 */ /* 0x000fe2000f8e0206 */
[----:B------:R-:W-:-:S04]  /*1bfd0*/  IADD3 R2, P2, R2, UR8, RZ ;  /* 0x0000000802027c10 */ /* 0x000fc8000ff5e0ff */
[----:B------:R-:W-:Y:S01]  /*1bfe0*/  IADD3.X R3, R3, UR9, R5, P2, !PT ;  /* 0x0000000903037c10 */ /* 0x000fe200097fe405 */
[----:B------:R-:W-:-:S05]  /*1bff0*/  FFMA R4, R7, UR20, R4 ;  /* 0x0000001407047c23 */ /* 0x000fca0008000004 */
[----:B------:R-:W-:Y:S02]  /*1c000*/  F2FP.SATFINITE.E5M2.F32.PACK_AB_MERGE_C R7, RZ, R4, RZ ;  /* 0x00000004ff07723e */ /* 0x000fe400048060ff */
[----:B------:R-:W-:-:S03]  /*1c010*/  PRMT R4, RZ, 0x7610, R4 ;  /* 0x00007610ff047816 */ /* 0x000fc60000000004 */
[----:B------:R0:W-:Y:S01]  /*1c020*/  @!P1 STG.E.U8 desc[UR14][R26.64+0xf9], R7 ;  /* 0x0000f9071a009986 */ /* 0x0001e2000c10110e */
[----:B------:R-:W-:Y:S05]  /*1c030*/  @P3 BRA `(.L_x_290) ;  /* 0x0000000000043947 */ /* 0x000fea0003800000 */
[----:B------:R2:W5:Y:S02]  /*1c040*/  LDG.E.U8 R4, desc[UR14][R2.64] ;  /* 0x0000000e02047981 */ /* 0x000564000c1e1100 */
.L_x_290:
[----:B------:R-:W-:Y:S05]  /*1c050*/  BSYNC B1 ;  /* 0x0000000000017941 */ /* 0x000fea0003800000 */
.L_x_289:
[----:B------:R-:W3:Y:S01]  /*1c060*/  LDL.LU R5, [R1+0x250] ;  /* 0x0002500001057983 */ /* 0x000ee20000300800 */
        /* <DEDUP_REMOVED lines=12> */
.L_x_292:
[----:B------:R-:W-:Y:S05]  /*1c130*/  BSYNC B1 ;  /* 0x0000000000017941 */ /* 0x000fea0003800000 */
.L_x_291:
[----:B---3--:R-:W3:Y:S01]  /*1c140*/  LDL.LU R5, [R1+0x254] ;  /* 0x0002540001057983 */ /* 0x008ee20000300800 */
[----:B-----5:R-:W-:Y:S01]  /*1c150*/  LOP3.LUT R4, R4, 0xff, RZ, 0xc0, !PT ;  /* 0x000000ff04047812 */ /* 0x020fe200078ec0ff */
[----:B------:R-:W-:Y:S01]  /*1c160*/  BSSY B1, `(.L_x_293) ;  /* 0x0000013000017945 */ /* 0x000fe20003800000 */
[----:B------:R-:W-:Y:S02]  /*1c170*/  IADD3 R35, P1, R35, 0x88, RZ ;  /* 0x0000008823237810 */ /* 0x000fe40007f3e0ff */
[----:B------:R-:W-:Y:S02]  /*1c180*/  F2FP.F16.E5M2.UNPACK_B R4, R4 ;  /* 0x00000004ff04723e */ /* 0x000fe400020004ff */
[----:B------:R-:W-:Y:S01]  /*1c190*/  PRMT R6, RZ, 0x7610, R6 ;  /* 0x00007610ff067816 */ /* 0x000fe20000000006 */
[----:B------:R-:W-:Y:S01]  /*1c1a0*/  IMAD.X R36, RZ, RZ, R37, P1 ;  /* 0x000000ffff247224 */ /* 0x000fe200008e0625 */
[----:B------:R-:W-:Y:S01]  /*1c1b0*/  ISETP.GE.AND P1, PT, R34, 0x89, PT ;  /* 0x000000892200780c */ /* 0x000fe20003f26270 */
[----:B------:R-:W-:-:S02]  /*1c1c0*/  HADD2.F32 R4, -RZ, R4.H0_H0 ;  /* 0x20000004ff047230 */ /* 0x000fc40000004100 */
[----:B------:R-:W-:Y:S01]  /*1c1d0*/  IMAD R36, R36, UR6, RZ ;  /* 0x0000000624247c24 */ /* 0x000fe2000f8e02ff */
[----:B------:R-:W-:Y:S01]  /*1c1e0*/  ISETP.LT.OR P5, PT, R0, 0x1, !P1 ;  /* 0x000000010000780c */ /* 0x000fe20004fa1670 */
[----:B------:R-:W-:-:S04]  /*1c1f0*/  IMAD.WIDE.U32 R38, R35, UR6, R38 ;  /* 0x0000000623267c25 */ /* 0x000fc8000f8e0026 */
[----:B------:R-:W-:Y:S01]  /*1c200*/  FMUL R4, R4, UR21 ;  /* 0x0000001504047c20 */ /* 0x000fe20008400000 */
[----:B------:R-:W-:-:S03]  /*1c210*/  IMAD R35, R35, UR7, R36 ;  /* 0x0000000723237c24 */ /* 0x000fc6000f8e0224 */
[----:B---3--:R-:W-:Y:S01]  /*1c220*/  FFMA R5, R5, UR20, R4 ;  /* 0x0000001405057c23 */ /* 0x008fe20008000004 */
[----:B------:R-:W-:-:S04]  /*1c230*/  IADD3 R4, P3, R38, UR8, RZ ;  /* 0x0000000826047c10 */ /* 0x000fc8000ff7e0ff */
[----:B0-----:R-:W-:Y:S02]  /*1c240*/  F2FP.SATFINITE.E5M2.F32.PACK_AB_MERGE_C R7, RZ, R5, RZ ;  /* 0x00000005ff07723e */ /* 0x001fe400048060ff */
[----:B------:R-:W-:-:S03]  /*1c250*/  IADD3.X R5, R39, UR9, R35, P3, !PT ;  /* 0x0000000927057c10 */ /* 0x000fc60009ffe423 */
[----:B------:R0:W-:Y:S01]  /*1c260*/  @!P2 STG.E.U8 desc[UR14][R30.64+0x1], R7 ;  /* 0x000001071e00a986 */ /* 0x0001e2000c10110e */
[----:B------:R-:W-:Y:S05]  /*1c270*/  @P5 BRA `(.L_x_294) ;  /* 0x0000000000045947 */ /* 0x000fea0003800000 */
[----:B------:R3:W5:Y:S02]  /*1c280*/  LDG.E.U8 R6, desc[UR14][R4.64] ;  /* 0x0000000e04067981 */ /* 0x000764000c1e1100 */
.L_x_294:
[----:B------:R-:W-:Y:S05]  /*1c290*/  BSYNC B1 ;  /* 0x0000000000017941 */ /* 0x000fea0003800000 */
.L_x_293:
        /* <DEDUP_REMOVED lines=13> */
.L_x_296:
[----:B------:R-:W-:Y:S05]  /*1c370*/  BSYNC B1 ;  /* 0x0000000000017941 */ /* 0x000fea0003800000 */
.L_x_295:
        /* <DEDUP_REMOVED lines=13> */
.L_x_298:
[----:B------:R-:W-:Y:S05]  /*1c450*/  BSYNC B1 ;  /* 0x0000000000017941 */ /* 0x000fea0003800000 */
.L_x_297:
        /* <DEDUP_REMOVED lines=13> */
.L_x_300:
[----:B------:R-:W-:Y:S05]  /*1c530*/  BSYNC B1 ;  /* 0x0000000000017941 */ /* 0x000fea0003800000 */
.L_x_299:
        /* <DEDUP_REMOVED lines=13> */
.L_x_302:
[----:B------:R-:W-:Y:S05]  /*1c610*/  BSYNC B1 ;  /* 0x0000000000017941 */ /* 0x000fea0003800000 */
.L_x_301:
        /* <DEDUP_REMOVED lines=13> */
.L_x_304:
[----:B------:R-:W-:Y:S05]  /*1c6f0*/  BSYNC B1 ;  /* 0x0000000000017941 */ /* 0x000fea0003800000 */
.L_x_303:
        /* <DEDUP_REMOVED lines=13> */
.L_x_306:
[----:B------:R-:W-:Y:S05]  /*1c7d0*/  BSYNC B1 ;  /* 0x0000000000017941 */ /* 0x000fea0003800000 */
.L_x_305:
        /* <DEDUP_REMOVED lines=13> */
.L_x_308:
[----:B------:R-:W-:Y:S05]  /*1c8b0*/  BSYNC B1 ;  /* 0x0000000000017941 */ /* 0x000fea0003800000 */
.L_x_307:
        /* <DEDUP_REMOVED lines=13> */
.L_x_310:
[----:B------:R-:W-:Y:S05]  /*1c990*/  BSYNC B1 ;  /* 0x0000000000017941 */ /* 0x000fea0003800000 */
.L_x_309:
        /* <DEDUP_REMOVED lines=13> */
.L_x_312:
[----:B------:R-:W-:Y:S05]  /*1ca70*/  BSYNC B1 ;  /* 0x0000000000017941 */ /* 0x000fea0003800000 */
.L_x_311:
        /* <DEDUP_REMOVED lines=13> */
.L_x_314:
[----:B------:R-:W-:Y:S05]  /*1cb50*/  BSYNC B1 ;  /* 0x0000000000017941 */ /* 0x000fea0003800000 */
.L_x_313:
        /* <DEDUP_REMOVED lines=13> */
.L_x_316:
[----:B------:R-:W-:Y:S05]  /*1cc30*/  BSYNC B1 ;  /* 0x0000000000017941 */ /* 0x000fea0003800000 */
.L_x_315:
        /* <DEDUP_REMOVED lines=13> */
.L_x_318:
[----:B------:R-:W-:Y:S05]  /*1cd10*/  BSYNC B1 ;  /* 0x0000000000017941 */ /* 0x000fea0003800000 */
.L_x_317:
        /* <DEDUP_REMOVED lines=13> */
.L_x_320:
[----:B------:R-:W-:Y:S05]  /*1cdf0*/  BSYNC B1 ;  /* 0x0000000000017941 */ /* 0x000fea0003800000 */
.L_x_319:
        /* <DEDUP_REMOVED lines=13> */
.L_x_322:
[----:B------:R-:W-:Y:S05]  /*1ced0*/  BSYNC B1 ;  /* 0x0000000000017941 */ /* 0x000fea0003800000 */
.L_x_321:
        /* <DEDUP_REMOVED lines=13> */
.L_x_324:
[----:B------:R-:W-:Y:S05]  /*1cfb0*/  BSYNC B1 ;  /* 0x0000000000017941 */ /* 0x000fea0003800000 */
.L_x_323:
        /* <DEDUP_REMOVED lines=13> */
.L_x_326:
[----:B------:R-:W-:Y:S05]  /*1d090*/  BSYNC B1 ;  /* 0x0000000000017941 */ /* 0x000fea0003800000 */
.L_x_325:
        /* <DEDUP_REMOVED lines=13> */
.L_x_328:
[----:B------:R-:W-:Y:S05]  /*1d170*/  BSYNC B1 ;  /* 0x0000000000017941 */ /* 0x000fea0003800000 */
.L_x_327:
        /* <DEDUP_REMOVED lines=13> */
.L_x_330:
[----:B------:R-:W-:Y:S05]  /*1d250*/  BSYNC B1 ;  /* 0x0000000000017941 */ /* 0x000fea0003800000 */
.L_x_329:
        /* <DEDUP_REMOVED lines=13> */
.L_x_332:
[----:B------:R-:W-:Y:S05]  /*1d330*/  BSYNC B1 ;  /* 0x0000000000017941 */ /* 0x000fea0003800000 */
.L_x_331:
        /* <DEDUP_REMOVED lines=13> */
.L_x_334:
[----:B------:R-:W-:Y:S05]  /*1d410*/  BSYNC B1 ;  /* 0x0000000000017941 */ /* 0x000fea0003800000 */
.L_x_333:
        /* <DEDUP_REMOVED lines=13> */
.L_x_336:
[----:B------:R-:W-:Y:S05]  /*1d4f0*/  BSYNC B1 ;  /* 0x0000000000017941 */ /* 0x000fea0003800000 */
.L_x_335:
        /* <DEDUP_REMOVED lines=13> */
.L_x_338:
[----:B------:R-:W-:Y:S05]  /*1d5d0*/  BSYNC B1 ;  /* 0x0000000000017941 */ /* 0x000fea0003800000 */
.L_x_337:
        /* <DEDUP_REMOVED lines=13> */
.L_x_340:
[----:B------:R-:W-:Y:S05]  /*1d6b0*/  BSYNC B1 ;  /* 0x0000000000017941 */ /* 0x000fea0003800000 */
.L_x_339:
        /* <DEDUP_REMOVED lines=13> */
.L_x_342:
[----:B------:R-:W-:Y:S05]  /*1d790*/  BSYNC B1 ;  /* 0x0000000000017941 */ /* 0x000fea0003800000 */
.L_x_341:
        /* <DEDUP_REMOVED lines=13> */
.L_x_344:
[----:B------:R-:W-:Y:S05]  /*1d870*/  BSYNC B1 ;  /* 0x0000000000017941 */ /* 0x000fea0003800000 */
.L_x_343:
        /* <DEDUP_REMOVED lines=13> */
.L_x_346:
[----:B------:R-:W-:Y:S05]  /*1d950*/  BSYNC B1 ;  /* 0x0000000000017941 */ /* 0x000fea0003800000 */
.L_x_345:
        /* <DEDUP_REMOVED lines=13> */
.L_x_348:
[----:B------:R-:W-:Y:S05]  /*1da30*/  BSYNC B1 ;  /* 0x0000000000017941 */ /* 0x000fea0003800000 */
.L_x_347:
        /* <DEDUP_REMOVED lines=13> */
.L_x_350:
[----:B------:R-:W-:Y:S05]  /*1db10*/  BSYNC B1 ;  /* 0x0000000000017941 */ /* 0x000fea0003800000 */
.L_x_349:
        /* <DEDUP_REMOVED lines=13> */
.L_x_352:
[----:B------:R-:W-:Y:S05]  /*1dbf0*/  BSYNC B1 ;  /* 0x0000000000017941 */ /* 0x000fea0003800000 */
.L_x_351:
        /* <DEDUP_REMOVED lines=13> */
.L_x_354:
[----:B------:R-:W-:Y:S05]  /*1dcd0*/  BSYNC B1 ;  /* 0x0000000000017941 */ /* 0x000fea0003800000 */
.L_x_353:
        /* <DEDUP_REMOVED lines=13> */
.L_x_356:
[----:B------:R-:W-:Y:S05]  /*1ddb0*/  BSYNC B1 ;  /* 0x0000000000017941 */ /* 0x000fea0003800000 */
.L_x_355:
        /* <DEDUP_REMOVED lines=13> */
.L_x_358:
[----:B------:R-:W-:Y:S05]  /*1de90*/  BSYNC B1 ;  /* 0x0000000000017941 */ /* 0x000fea0003800000 */
.L_x_357:
        /* <DEDUP_REMOVED lines=13> */
.L_x_360:
[----:B------:R-:W-:Y:S05]  /*1df70*/  BSYNC B1 ;  /* 0x0000000000017941 */ /* 0x000fea0003800000 */
.L_x_359:
        /* <DEDUP_REMOVED lines=13> */
.L_x_362:
[----:B------:R-:W-:Y:S05]  /*1e050*/  BSYNC B1 ;  /* 0x0000000000017941 */ /* 0x000fea0003800000 */
.L_x_361:
        /* <DEDUP_REMOVED lines=13> */
.L_x_364:
[----:B------:R-:W-:Y:S05]  /*1e130*/  BSYNC B1 ;  /* 0x0000000000017941 */ /* 0x000fea0003800000 */
.L_x_363:
        /* <DEDUP_REMOVED lines=13> */
.L_x_366:
[----:B------:R-:W-:Y:S05]  /*1e210*/  BSYNC B1 ;  /* 0x0000000000017941 */ /* 0x000fea0003800000 */
.L_x_365:
        /* <DEDUP_REMOVED lines=13> */
.L_x_368:
[----:B------:R-:W-:Y:S05]  /*1e2f0*/  BSYNC B1 ;  /* 0x0000000000017941 */ /* 0x000fea0003800000 */
.L_x_367:
        /* <DEDUP_REMOVED lines=13> */
.L_x_370:
[----:B------:R-:W-:Y:S05]  /*1e3d0*/  BSYNC B1 ;  /* 0x0000000000017941 */ /* 0x000fea0003800000 */
.L_x_369:
        /* <DEDUP_REMOVED lines=13> */
.L_x_372:
[----:B------:R-:W-:Y:S05]  /*1e4b0*/  BSYNC B1 ;  /* 0x0000000000017941 */ /* 0x000fea0003800000 */
.L_x_371:
        /* <DEDUP_REMOVED lines=13> */
.L_x_374:
[----:B------:R-:W-:Y:S05]  /*1e590*/  BSYNC B1 ;  /* 0x0000000000017941 */ /* 0x000fea0003800000 */
.L_x_373:
        /* <DEDUP_REMOVED lines=13> */
.L_x_376:
[----:B------:R-:W-:Y:S05]  /*1e670*/  BSYNC B1 ;  /* 0x0000000000017941 */ /* 0x000fea0003800000 */
.L_x_375:
        /* <DEDUP_REMOVED lines=13> */
.L_x_378:
[----:B------:R-:W-:Y:S05]  /*1e750*/  BSYNC B1 ;  /* 0x0000000000017941 */ /* 0x000fea0003800000 */
.L_x_377:
        /* <DEDUP_REMOVED lines=13> */
.L_x_380:
[----:B------:R-:W-:Y:S05]  /*1e830*/  BSYNC B1 ;  /* 0x0000000000017941 */ /* 0x000fea0003800000 */
.L_x_379:
        /* <DEDUP_REMOVED lines=13> */
.L_x_382:
[----:B------:R-:W-:Y:S05]  /*1e910*/  BSYNC B1 ;  /* 0x0000000000017941 */ /* 0x000fea0003800000 */
.L_x_381:
        /* <DEDUP_REMOVED lines=13> */
.L_x_384:
[----:B------:R-:W-:Y:S05]  /*1e9f0*/  BSYNC B1 ;  /* 0x0000000000017941 */ /* 0x000fea0003800000 */
.L_x_383:
        /* <DEDUP_REMOVED lines=13> */
.L_x_386:
[----:B------:R-:W-:Y:S05]  /*1ead0*/  BSYNC B1 ;  /* 0x0000000000017941 */ /* 0x000fea0003800000 */
.L_x_385:
        /* <DEDUP_REMOVED lines=13> */
.L_x_388:
[----:B------:R-:W-:Y:S05]  /*1ebb0*/  BSYNC B1 ;  /* 0x0000000000017941 */ /* 0x000fea0003800000 */
.L_x_387:
        /* <DEDUP_REMOVED lines=13> */
.L_x_390:
[----:B------:R-:W-:Y:S05]  /*1ec90*/  BSYNC B1 ;  /* 0x0000000000017941 */ /* 0x000fea0003800000 */
.L_x_389:
        /* <DEDUP_REMOVED lines=13> */
.L_x_392:
[----:B------:R-:W-:Y:S05]  /*1ed70*/  BSYNC B1 ;  /* 0x0000000000017941 */ /* 0x000fea0003800000 */
.L_x_391:
        /* <DEDUP_REMOVED lines=13> */
.L_x_394:
[----:B------:R-:W-:Y:S05]  /*1ee50*/  BSYNC B1 ;  /* 0x0000000000017941 */ /* 0x000fea0003800000 */
.L_x_393:
        /* <DEDUP_REMOVED lines=13> */
.L_x_396:
[----:B------:R-:W-:Y:S05]  /*1ef30*/  BSYNC B1 ;  /* 0x0000000000017941 */ /* 0x000fea0003800000 */
.L_x_395:
        /* <DEDUP_REMOVED lines=13> */
.L_x_398:
[----:B------:R-:W-:Y:S05]  /*1f010*/  BSYNC B1 ;  /* 0x0000000000017941 */ /* 0x000fea0003800000 */
.L_x_397:
        /* <DEDUP_REMOVED lines=13> */
.L_x_400:
[----:B------:R-:W-:Y:S05]  /*1f0f0*/  BSYNC B1 ;  /* 0x0000000000017941 */ /* 0x000fea0003800000 */
.L_x_399:
        /* <DEDUP_REMOVED lines=13> */
.L_x_402:
[----:B------:R-:W-:Y:S05]  /*1f1d0*/  BSYNC B1 ;  /* 0x0000000000017941 */ /* 0x000fea0003800000 */
.L_x_401:
        /* <DEDUP_REMOVED lines=13> */
.L_x_404:
[----:B------:R-:W-:Y:S05]  /*1f2b0*/  BSYNC B1 ;  /* 0x0000000000017941 */ /* 0x000fea0003800000 */
.L_x_403:
        /* <DEDUP_REMOVED lines=13> */
.L_x_406:
[----:B------:R-:W-:Y:S05]  /*1f390*/  BSYNC B1 ;  /* 0x0000000000017941 */ /* 0x000fea0003800000 */
.L_x_405:
        /* <DEDUP_REMOVED lines=13> */
.L_x_408:
[----:B------:R-:W-:Y:S05]  /*1f470*/  BSYNC B1 ;  /* 0x0000000000017941 */ /* 0x000fea0003800000 */
.L_x_407:
        /* <DEDUP_REMOVED lines=13> */
.L_x_410:
[----:B------:R-:W-:Y:S05]  /*1f550*/  BSYNC B1 ;  /* 0x0000000000017941 */ /* 0x000fea0003800000 */
.L_x_409:
        /* <DEDUP_REMOVED lines=13> */
.L_x_412:
[----:B------:R-:W-:Y:S05]  /*1f630*/  BSYNC B1 ;  /* 0x0000000000017941 */ /* 0x000fea0003800000 */
.L_x_411:
        /* <DEDUP_REMOVED lines=13> */
.L_x_414:
[----:B------:R-:W-:Y:S05]  /*1f710*/  BSYNC B1 ;  /* 0x0000000000017941 */ /* 0x000fea0003800000 */
.L_x_413:
        /* <DEDUP_REMOVED lines=13> */
.L_x_416:
[----:B------:R-:W-:Y:S05]  /*1f7f0*/  BSYNC B1 ;  /* 0x0000000000017941 */ /* 0x000fea0003800000 */
.L_x_415:
        /* <DEDUP_REMOVED lines=13> */
.L_x_418:
[----:B------:R-:W-:Y:S05]  /*1f8d0*/  BSYNC B1 ;  /* 0x0000000000017941 */ /* 0x000fea0003800000 */
.L_x_417:
        /* <DEDUP_REMOVED lines=13> */
.L_x_420:
[----:B------:R-:W-:Y:S05]  /*1f9b0*/  BSYNC B1 ;  /* 0x0000000000017941 */ /* 0x000fea0003800000 */
.L_x_419:
        /* <DEDUP_REMOVED lines=13> */
.L_x_422:
[----:B------:R-:W-:Y:S05]  /*1fa90*/  BSYNC B1 ;  /* 0x0000000000017941 */ /* 0x000fea0003800000 */
.L_x_421:
        /* <DEDUP_REMOVED lines=13> */
.L_x_424:
[----:B------:R-:W-:Y:S05]  /*1fb70*/  BSYNC B1 ;  /* 0x0000000000017941 */ /* 0x000fea0003800000 */
.L_x_423:
        /* <DEDUP_REMOVED lines=13> */
.L_x_426:
[----:B------:R-:W-:Y:S05]  /*1fc50*/  BSYNC B1 ;  /* 0x0000000000017941 */ /* 0x000fea0003800000 */
.L_x_425:
        /* <DEDUP_REMOVED lines=13> */
.L_x_428:
[----:B------:R-:W-:Y:S05]  /*1fd30*/  BSYNC B1 ;  /* 0x0000000000017941 */ /* 0x000fea0003800000 */
.L_x_427:
        /* <DEDUP_REMOVED lines=13> */
.L_x_430:
[----:B------:R-:W-:Y:S05]  /*1fe10*/  BSYNC B1 ;  /* 0x0000000000017941 */ /* 0x000fea0003800000 */
.L_x_429:
        /* <DEDUP_REMOVED lines=13> */
.L_x_432:
[----:B------:R-:W-:Y:S05]  /*1fef0*/  BSYNC B1 ;  /* 0x0000000000017941 */ /* 0x000fea0003800000 */
.L_x_431:
        /* <DEDUP_REMOVED lines=13> */
.L_x_434:
[----:B------:R-:W-:Y:S05]  /*1ffd0*/  BSYNC B1 ;  /* 0x0000000000017941 */ /* 0x000fea0003800000 */
.L_x_433:
        /* <DEDUP_REMOVED lines=13> */
.L_x_436:
[----:B------:R-:W-:Y:S05]  /*200b0*/  BSYNC B1 ;  /* 0x0000000000017941 */ /* 0x000fea0003800000 */
.L_x_435:
        /* <DEDUP_REMOVED lines=13> */
.L_x_438:
[----:B------:R-:W-:Y:S05]  /*20190*/  BSYNC B1 ;  /* 0x0000000000017941 */ /* 0x000fea0003800000 */
.L_x_437:
        /* <DEDUP_REMOVED lines=13> */
.L_x_440:
[----:B------:R-:W-:Y:S05]  /*20270*/  BSYNC B1 ;  /* 0x0000000000017941 */ /* 0x000fea0003800000 */
.L_x_439:
        /* <DEDUP_REMOVED lines=13> */
.L_x_442:
[----:B------:R-:W-:Y:S05]  /*20350*/  BSYNC B1 ;  /* 0x0000000000017941 */ /* 0x000fea0003800000 */
.L_x_441:
        /* <DEDUP_REMOVED lines=13> */
.L_x_444:
[----:B------:R-:W-:Y:S05]  /*20430*/  BSYNC B1 ;  /* 0x0000000000017941 */ /* 0x000fea0003800000 */
.L_x_443:
        /* <DEDUP_REMOVED lines=13> */
.L_x_446:
[----:B------:R-:W-:Y:S05]  /*20510*/  BSYNC B1 ;  /* 0x0000000000017941 */ /* 0x000fea0003800000 */
.L_x_445:
        /* <DEDUP_REMOVED lines=13> */
.L_x_448:
[----:B------:R-:W-:Y:S05]  /*205f0*/  BSYNC B1 ;  /* 0x0000000000017941 */ /* 0x000fea0003800000 */
.L_x_447:
        /* <DEDUP_REMOVED lines=13> */
.L_x_450:
[----:B------:R-:W-:Y:S05]  /*206d0*/  BSYNC B1 ;  /* 0x0000000000017941 */ /* 0x000fea0003800000 */
.L_x_449:
        /* <DEDUP_REMOVED lines=13> */
.L_x_452:
[----:B------:R-:W-:Y:S05]  /*207b0*/  BSYNC B1 ;  /* 0x0000000000017941 */ /* 0x000fea0003800000 */
.L_x_451:
        /* <DEDUP_REMOVED lines=13> */
.L_x_454:
[----:B------:R-:W-:Y:S05]  /*20890*/  BSYNC B1 ;  /* 0x0000000000017941 */ /* 0x000fea0003800000 */
.L_x_453:
        /* <DEDUP_REMOVED lines=13> */
.L_x_456:
[----:B------:R-:W-:Y:S05]  /*20970*/  BSYNC B1 ;  /* 0x0000000000017941 */ /* 0x000fea0003800000 */
.L_x_455:
        /* <DEDUP_REMOVED lines=13> */
.L_x_458:
[----:B------:R-:W-:Y:S05]  /*20a50*/  BSYNC B1 ;  /* 0x0000000000017941 */ /* 0x000fea0003800000 */
.L_x_457:
        /* <DEDUP_REMOVED lines=13> */
.L_x_460:
[----:B------:R-:W-:Y:S05]  /*20b30*/  BSYNC B1 ;  /* 0x0000000000017941 */ /* 0x000fea0003800000 */
.L_x_459:
        /* <DEDUP_REMOVED lines=13> */
.L_x_462:
[----:B------:R-:W-:Y:S05]  /*20c10*/  BSYNC B1 ;  /* 0x0000000000017941 */ /* 0x000fea0003800000 */
.L_x_461:
        /* <DEDUP_REMOVED lines=13> */
.L_x_464:
[----:B------:R-:W-:Y:S05]  /*20cf0*/  BSYNC B1 ;  /* 0x0000000000017941 */ /* 0x000fea0003800000 */
.L_x_463:
        /* <DEDUP_REMOVED lines=13> */
.L_x_466:
[----:B------:R-:W-:Y:S05]  /*20dd0*/  BSYNC B1 ;  /* 0x0000000000017941 */ /* 0x000fea0003800000 */
.L_x_465:
        /* <DEDUP_REMOVED lines=13> */
.L_x_468:
[----:B------:R-:W-:Y:S05]  /*20eb0*/  BSYNC B1 ;  /* 0x0000000000017941 */ /* 0x000fea0003800000 */
.L_x_467:
        /* <DEDUP_REMOVED lines=13> */
.L_x_470:
[----:B------:R-:W-:Y:S05]  /*20f90*/  BSYNC B1 ;  /* 0x0000000000017941 */ /* 0x000fea0003800000 */
.L_x_469:
        /* <DEDUP_REMOVED lines=13> */
.L_x_472:
[----:B------:R-:W-:Y:S05]  /*21070*/  BSYNC B1 ;  /* 0x0000000000017941 */ /* 0x000fea0003800000 */
.L_x_471:
        /* <DEDUP_REMOVED lines=13> */
.L_x_474:
[----:B------:R-:W-:Y:S05]  /*21150*/  BSYNC B1 ;  /* 0x0000000000017941 */ /* 0x000fea0003800000 */
.L_x_473:
        /* <DEDUP_REMOVED lines=13> */
.L_x_476:
[----:B------:R-:W-:Y:S05]  /*21230*/  BSYNC B1 ;  /* 0x0000000000017941 */ /* 0x000fea0003800000 */
.L_x_475:
        /* <DEDUP_REMOVED lines=13> */
.L_x_478:
[----:B------:R-:W-:Y:S05]  /*21310*/  BSYNC B1 ;  /* 0x0000000000017941 */ /* 0x000fea0003800000 */
.L_x_477:
        /* <DEDUP_REMOVED lines=13> */
.L_x_480:
[----:B------:R-:W-:Y:S05]  /*213f0*/  BSYNC B1 ;  /* 0x0000000000017941 */ /* 0x000fea0003800000 */
.L_x_479:
        /* <DEDUP_REMOVED lines=13> */
.L_x_482:
[----:B------:R-:W-:Y:S05]  /*214d0*/  BSYNC B1 ;  /* 0x0000000000017941 */ /* 0x000fea0003800000 */
.L_x_481:
        /* <DEDUP_REMOVED lines=13> */
.L_x_484:
[----:B------:R-:W-:Y:S05]  /*215b0*/  BSYNC B1 ;  /* 0x0000000000017941 */ /* 0x000fea0003800000 */
.L_x_483:
        /* <DEDUP_REMOVED lines=13> */
.L_x_486:
[----:B------:R-:W-:Y:S05]  /*21690*/  BSYNC B1 ;  /* 0x0000000000017941 */ /* 0x000fea0003800000 */
.L_x_485:
        /* <DEDUP_REMOVED lines=13> */
.L_x_488:
[----:B------:R-:W-:Y:S05]  /*21770*/  BSYNC B1 ;  /* 0x0000000000017941 */ /* 0x000fea0003800000 */
.L_x_487:
        /* <DEDUP_REMOVED lines=13> */
.L_x_490:
[----:B------:R-:W-:Y:S05]  /*21850*/  BSYNC B1 ;  /* 0x0000000000017941 */ /* 0x000fea0003800000 */
.L_x_489:
        /* <DEDUP_REMOVED lines=13> */
.L_x_492:
[----:B------:R-:W-:Y:S05]  /*21930*/  BSYNC B1 ;  /* 0x0000000000017941 */ /* 0x000fea0003800000 */
.L_x_491:
        /* <DEDUP_REMOVED lines=13> */
.L_x_494:
[----:B------:R-:W-:Y:S05]  /*21a10*/  BSYNC B1 ;  /* 0x0000000000017941 */ /* 0x000fea0003800000 */
.L_x_493:
        /* <DEDUP_REMOVED lines=13> */
.L_x_496:
[----:B------:R-:W-:Y:S05]  /*21af0*/  BSYNC B1 ;  /* 0x0000000000017941 */ /* 0x000fea0003800000 */
.L_x_495:
        /* <DEDUP_REMOVED lines=13> */
.L_x_498:
[----:B------:R-:W-:Y:S05]  /*21bd0*/  BSYNC B1 ;  /* 0x0000000000017941 */ /* 0x000fea0003800000 */
.L_x_497:
        /* <DEDUP_REMOVED lines=13> */
.L_x_500:
[----:B------:R-:W-:Y:S05]  /*21cb0*/  BSYNC B1 ;  /* 0x0000000000017941 */ /* 0x000fea0003800000 */
.L_x_499:
        /* <DEDUP_REMOVED lines=13> */
.L_x_502:
[----:B------:R-:W-:Y:S05]  /*21d90*/  BSYNC B1 ;  /* 0x0000000000017941 */ /* 0x000fea0003800000 */
.L_x_501:
        /* <DEDUP_REMOVED lines=13> */
.L_x_504:
[----:B------:R-:W-:Y:S05]  /*21e70*/  BSYNC B1 ;  /* 0x0000000000017941 */ /* 0x000fea0003800000 */
.L_x_503:
        /* <DEDUP_REMOVED lines=13> */
.L_x_506:
[----:B------:R-:W-:Y:S05]  /*21f50*/  BSYNC B1 ;  /* 0x0000000000017941 */ /* 0x000fea0003800000 */
.L_x_505:
        /* <DEDUP_REMOVED lines=13> */
.L_x_508:
[----:B------:R-:W-:Y:S05]  /*22030*/  BSYNC B1 ;  /* 0x0000000000017941 */ /* 0x000fea0003800000 */
.L_x_507:
        /* <DEDUP_REMOVED lines=13> */
.L_x_510:
[----:B------:R-:W-:Y:S05]  /*22110*/  BSYNC B1 ;  /* 0x0000000000017941 */ /* 0x000fea0003800000 */
.L_x_509:
        /* <DEDUP_REMOVED lines=13> */
.L_x_512:
[----:B------:R-:W-:Y:S05]  /*221f0*/  BSYNC B1 ;  /* 0x0000000000017941 */ /* 0x000fea0003800000 */
.L_x_511:
        /* <DEDUP_REMOVED lines=13> */
.L_x_514:
[----:B------:R-:W-:Y:S05]  /*222d0*/  BSYNC B1 ;  /* 0x0000000000017941 */ /* 0x000fea0003800000 */
.L_x_513:
        /* <DEDUP_REMOVED lines=13> */
.L_x_516:
[----:B------:R-:W-:Y:S05]  /*223b0*/  BSYNC B1 ;  /* 0x0000000000017941 */ /* 0x000fea0003800000 */
.L_x_515:
        /* <DEDUP_REMOVED lines=13> */
.L_x_518:
[----:B------:R-:W-:Y:S05]  /*22490*/  BSYNC B1 ;  /* 0x0000000000017941 */ /* 0x000fea0003800000 */
.L_x_517:
        /* <DEDUP_REMOVED lines=13> */
.L_x_520:
[----:B------:R-:W-:Y:S05]  /*22570*/  BSYNC B1 ;  /* 0x0000000000017941 */ /* 0x000fea0003800000 */
.L_x_519:
        /* <DEDUP_REMOVED lines=13> */
.L_x_522:
[----:B------:R-:W-:Y:S05]  /*22650*/  BSYNC B1 ;  /* 0x0000000000017941 */ /* 0x000fea0003800000 */
.L_x_521:
        /* <DEDUP_REMOVED lines=13> */
.L_x_524:
[----:B------:R-:W-:Y:S05]  /*22730*/  BSYNC B1 ;  /* 0x0000000000017941 */ /* 0x000fea0003800000 */
.L_x_523:
        /* <DEDUP_REMOVED lines=13> */
.L_x_526:
[----:B------:R-:W-:Y:S05]  /*22810*/  BSYNC B1 ;  /* 0x0000000000017941 */ /* 0x000fea0003800000 */
.L_x_525:
        /* <DEDUP_REMOVED lines=13> */
.L_x_528:
[----:B------:R-:W-:Y:S05]  /*228f0*/  BSYNC B1 ;  /* 0x0000000000017941 */ /* 0x000fea0003800000 */
.L_x_527:
        /* <DEDUP_REMOVED lines=13> */
.L_x_530:
[----:B------:R-:W-:Y:S05]  /*229d0*/  BSYNC B1 ;  /* 0x0000000000017941 */ /* 0x000fea0003800000 */
.L_x_529:
        /* <DEDUP_REMOVED lines=13> */
.L_x_532:
[----:B------:R-:W-:Y:S05]  /*22ab0*/  BSYNC B1 ;  /* 0x0000000000017941 */ /* 0x000fea0003800000 */
.L_x_531:
        /* <DEDUP_REMOVED lines=13> */
.L_x_534:
[----:B------:R-:W-:Y:S05]  /*22b90*/  BSYNC B1 ;  /* 0x0000000000017941 */ /* 0x000fea0003800000 */
.L_x_533:
        /* <DEDUP_REMOVED lines=13> */
.L_x_536:
[----:B------:R-:W-:Y:S05]  /*22c70*/  BSYNC B1 ;  /* 0x0000000000017941 */ /* 0x000fea0003800000 */
.L_x_535:
        /* <DEDUP_REMOVED lines=13> */
.L_x_538:
[----:B------:R-:W-:Y:S05]  /*22d50*/  BSYNC B1 ;  /* 0x0000000000017941 */ /* 0x000fea0003800000 */
.L_x_537:
        /* <DEDUP_REMOVED lines=13> */
.L_x_540:
[----:B------:R-:W-:Y:S05]  /*22e30*/  BSYNC B1 ;  /* 0x0000000000017941 */ /* 0x000fea0003800000 */
.L_x_539:
[----:B--234-:R-:W2:Y:S01]  /*22e40*/  LDL.LU R3, [R1+0x444] ;  /* 0x0004440001037983 */ /* 0x01cea20000300800 */
[----:B-----5:R-:W-:Y:S01]  /*22e50*/  LOP3.LUT R6, R6, 0xff, RZ, 0xc0, !PT ;  /* 0x000000ff06067812 */ /* 0x020fe200078ec0ff */
[----:B------:R-:W-:Y:S01]  /*22e60*/  BSSY B1, `(.L_x_541) ;  /* 0x000000b000017945 */ /* 0x000fe20003800000 */
[----:B------:R-:W-:Y:S02]  /*22e70*/  ISETP.LT.OR P2, PT, R0, 0xf9, !P1 ;  /* 0x000000f90000780c */ /* 0x000fe40004f41670 */
[----:B------:R-:W-:Y:S02]  /*22e80*/  F2FP.F16.E5M2.UNPACK_B R6, R6 ;  /* 0x00000006ff06723e */ /* 0x000fe400020004ff */
[----:B------:R-:W-:-:S03]  /*22e90*/  PRMT R2, RZ, 0x7610, R2 ;  /* 0x00007610ff027816 */ /* 0x000fc60000000002 */
[----:B------:R-:W-:-:S05]  /*22ea0*/  HADD2.F32 R6, -RZ, R6.H0_H0 ;  /* 0x20000006ff067230 */ /* 0x000fca0000004100 */
[----:B------:R-:W-:-:S04]  /*22eb0*/  FMUL R6, R6, UR21 ;  /* 0x0000001506067c20 */ /* 0x000fc80008400000 */
[----:B--2---:R-:W-:-:S05]  /*22ec0*/  FFMA R6, R3, UR20, R6 ;  /* 0x0000001403067c23 */ /* 0x004fca0008000006 */
[----:B------:R-:W-:-:S05]  /*22ed0*/  F2FP.SATFINITE.E5M2.F32.PACK_AB_MERGE_C R3, RZ, R6, RZ ;  /* 0x00000006ff03723e */ /* 0x000fca00048060ff */
[----:B------:R2:W-:Y:S01]  /*22ee0*/  @!P0 STG.E.U8 desc[UR14][R30.64+0xf9], R3 ;  /* 0x0000f9031e008986 */ /* 0x0005e2000c10110e */
[----:B------:R-:W-:Y:S05]  /*22ef0*/  @P2 BRA `(.L_x_542) ;  /* 0x0000000000042947 */ /* 0x000fea0003800000 */
[----:B------:R3:W5:Y:S02]  /*22f00*/  LDG.E.U8 R2, desc[UR14][R4.64+0xf8] ;  /* 0x0000f80e04027981 */ /* 0x000764000c1e1100 */
.L_x_542:
[----:B------:R-:W-:Y:S05]  /*22f10*/  BSYNC B1 ;  /* 0x0000000000017941 */ /* 0x000fea0003800000 */
.L_x_541:
[----:B--2---:R-:W2:Y:S01]  /*22f20*/  LDL.LU R3, [R1+0x448] ;  /* 0x0004480001037983 */ /* 0x004ea20000300800 */
        /* <DEDUP_REMOVED lines=12> */
.L_x_544:
[----:B------:R-:W-:Y:S05]  /*22ff0*/  BSYNC B1 ;  /* 0x0000000000017941 */ /* 0x000fea0003800000 */
.L_x_543:
[----:B------:R-:W-:Y:S05]  /*23000*/  @P1 BRA `(.L_x_545) ;  /* 0x0000004800841947 */ /* 0x000fea0003800000 */
[----:B------:R-:W2:Y:S01]  /*23010*/  LDL.LU R2, [R1+0x44c] ;  /* 0x00044c0001027983 */ /* 0x000ea20000300800 */
[----:B-----5:R-:W-:-:S04]  /*23020*/  LOP3.LUT R0, R0, 0xff, RZ, 0xc0, !PT ;  /* 0x000000ff00007812 */ /* 0x020fc800078ec0ff */
[----:B------:R-:W-:-:S05]  /*23030*/  F2FP.F16.E5M2.UNPACK_B R0, R0 ;  /* 0x00000000ff00723e */ /* 0x000fca00020004ff */
[----:B------:R-:W-:-:S05]  /*23040*/  HADD2.F32 R0, -RZ, R0.H0_H0 ;  /* 0x20000000ff007230 */ /* 0x000fca0000004100 */
[----:B------:R-:W-:-:S04]  /*23050*/  FMUL R0, R0, UR21 ;  /* 0x0000001500007c20 */ /* 0x000fc80008400000 */
[----:B--2---:R-:W-:-:S05]  /*23060*/  FFMA R0, R2, UR20, R0 ;  /* 0x0000001402007c23 */ /* 0x004fca0008000000 */
[----:B------:R-:W-:-:S05]  /*23070*/  F2FP.SATFINITE.E5M2.F32.PACK_AB_MERGE_C R3, RZ, R0, RZ ;  /* 0x00000000ff03723e */ /* 0x000fca00048060ff */
[----:B------:R2:W-:Y:S01]  /*23080*/  STG.E.U8 desc[UR14][R28.64+0xf9], R3 ;  /* 0x0000f9031c007986 */ /* 0x0005e2000c10110e */
[----:B------:R-:W-:Y:S05]  /*23090*/  BRA `(.L_x_545) ;  /* 0x0000004800607947 */ /* 0x000fea0003800000 */
.L_x_32:
[----:B------:R-:W-:Y:S01]  /*230a0*/  ISETP.GE.AND P3, PT, R34, 0x1, PT ;  /* 0x000000012200780c */ /* 0x000fe20003f66270 */
[----:B-----5:R-:W-:Y:S01]  /*230b0*/  FMUL R2, R2, UR20 ;  /* 0x0000001402027c20 */ /* 0x020fe20008400000 */
[----:B------:R-:W3:Y:S02]  /*230c0*/  LDL.LU R40, [R1+0x200] ;  /* 0x0002000001287983 */ /* 0x000ee40000300800 */
[----:B------:R-:W-:Y:S02]  /*230d0*/  ISETP.LT.OR P0, PT, R0, 0x1, !P3 ;  /* 0x000000010000780c */ /* 0x000fe40005f01670 */
[----:B------:R-:W-:Y:S01]  /*230e0*/  F2FP.SATFINITE.E5M2.F32.PACK_AB_MERGE_C R2, RZ, R2, RZ ;  /* 0x00000002ff02723e */ /* 0x000fe200048060ff */
[----:B------:R-:W-:Y:S01]  /*230f0*/  FMUL R3, R3, UR20 ;  /* 0x0000001403037c20 */ /* 0x000fe20008400000 */
[----:B------:R-:W-:Y:S01]  /*23100*/  ISETP.GE.AND P2, PT, R34, 0x9, PT ;  /* 0x000000092200780c */ /* 0x000fe20003f46270 */
[----:B------:R-:W-:Y:S01]  /*23110*/  FMUL R4, R4, UR20 ;  /* 0x0000001404047c20 */ /* 0x000fe20008400000 */
[----:B------:R-:W-:Y:S01]  /*23120*/  FMUL R5, R5, UR20 ;  /* 0x0000001405057c20 */ /* 0x000fe20008400000 */
[----:B------:R-:W-:Y:S01]  /*23130*/  ISETP.LT.OR P1, PT, R0, 0x9, !P3 ;  /* 0x000000090000780c */ /* 0x000fe20005f21670 */
[----:B------:R-:W-:Y:S01]  /*23140*/  FMUL R6, R6, UR20 ;  /* 0x0000001406067c20 */ /* 0x000fe20008400000 */
[----:B------:R-:W-:Y:S01]  /*23150*/  FMUL R7, R7, UR20 ;  /* 0x0000001407077c20 */ /* 0x000fe20008400000 */
[----:B------:R-:W-:Y:S01]  /*23160*/  FMUL R8, R8, UR20 ;  /* 0x0000001408087c20 */ /* 0x000fe20008400000 */
[----:B------:R-:W-:Y:S01]  /*23170*/  FMUL R9, R9, UR20 ;  /* 0x0000001409097c20 */ /* 0x000fe20008400000 */
[----:B------:R-:W-:Y:S01]  /*23180*/  FMUL R10, R10, UR20 ;  /* 0x000000140a0a7c20 */ /* 0x000fe20008400000 */
[----:B------:R-:W-:Y:S01]  /*23190*/  @!P0 STG.E.U8 desc[UR14][R24.64], R2 ;  /* 0x0000000218008986 */ /* 0x000fe2000c10110e */
[----:B------:R-:W-:-:S02]  /*231a0*/  ISETP.LT.OR P0, PT, R0, 0x2, !P3 ;  /* 0x000000020000780c */ /* 0x000fc40005f01670 */
[----:B------:R-:W-:Y:S01]  /*231b0*/  F2FP.SATFINITE.E5M2.F32.PACK_AB_MERGE_C R3, RZ, R3, RZ ;  /* 0x00000003ff03723e */ /* 0x000fe200048060ff */
[----:B------:R-:W-:Y:S01]  /*231c0*/  FMUL R11, R11, UR20 ;  /* 0x000000140b0b7c20 */ /* 0x000fe20008400000 */
[----:B------:R-:W-:Y:S01]  /*231d0*/  F2FP.SATFINITE.E5M2.F32.PACK_AB_MERGE_C R4, RZ, R4, RZ ;  /* 0x00000004ff04723e */ /* 0x000fe200048060ff */
[----:B------:R-:W-:Y:S01]  /*231e0*/  FMUL R12, R12, UR20 ;  /* 0x000000140c0c7c20 */ /* 0x000fe20008400000 */
[----:B------:R-:W-:Y:S01]  /*231f0*/  FMUL R13, R13, UR20 ;  /* 0x000000140d0d7c20 */ /* 0x000fe20008400000 */
[----:B------:R-:W-:Y:S01]  /*23200*/  FMUL R14, R14, UR20 ;  /* 0x000000140e0e7c20 */ /* 0x000fe20008400000 */
[----:B------:R-:W-:Y:S01]  /*23210*/  FMUL R15, R15, UR20 ;  /* 0x000000140f0f7c20 */ /* 0x000fe20008400000 */
[----:B------:R-:W-:Y:S01]  /*23220*/  FMUL R16, R16, UR20 ;  /* 0x0000001410107c20 */ /* 0x000fe20008400000 */
[----:B------:R-:W-:Y:S01]  /*23230*/  FMUL R17, R17, UR20 ;  /* 0x0000001411117c20 */ /* 0x000fe20008400000 */
[----:B------:R-:W-:Y:S01]  /*23240*/  FMUL R18, R18, UR20 ;  /* 0x0000001412127c20 */ /* 0x000fe20008400000 */
[----:B------:R-:W-:Y:S01]  /*23250*/  FMUL R19, R19, UR20 ;  /* 0x0000001413137c20 */ /* 0x000fe20008400000 */
[----:B------:R0:W-:Y:S01]  /*23260*/  @!P0 STG.E.U8 desc[UR14][R24.64+0x1], R3 ;  /* 0x0000010318008986 */ /* 0x0001e2000c10110e */
[----:B------:R-:W-:-:S02]  /*23270*/  ISETP.LT.OR P0, PT, R0, 0x1, !P2 ;  /* 0x000000010000780c */ /* 0x000fc40005701670 */
[----:B------:R-:W-:Y:S01]  /*23280*/  F2FP.SATFINITE.E5M2.F32.PACK_AB_MERGE_C R5, RZ, R5, RZ ;  /* 0x00000005ff05723e */ /* 0x000fe200048060ff */
[----:B------:R-:W-:Y:S01]  /*23290*/  FMUL R20, R20, UR20 ;  /* 0x0000001414147c20 */ /* 0x000fe20008400000 */
[----:B------:R-:W4:Y:S01]  /*232a0*/  LDL.LU R39, [R1+0x204] ;  /* 0x0002040001277983 */ /* 0x000f220000300800 */
[----:B------:R-:W-:Y:S02]  /*232b0*/  F2FP.SATFINITE.E5M2.F32.PACK_AB_MERGE_C R6, RZ, R6, RZ ;  /* 0x00000006ff06723e */ /* 0x000fe400048060ff */
[----:B------:R-:W-:Y:S01]  /*232c0*/  F2FP.SATFINITE.E5M2.F32.PACK_AB_MERGE_C R7, RZ, R7, RZ ;  /* 0x00000007ff07723e */ /* 0x000fe200048060ff */
[----:B------:R-:W-:Y:S01]  /*232d0*/  FMUL R21, R21, UR20 ;  /* 0x0000001415157c20 */ /* 0x000fe20008400000 */
[C---:B------:R-:W-:Y:S01]  /*232e0*/  ISETP.LT.OR P5, PT, R0.reuse, 0xa, !P2 ;  /* 0x0000000a0000780c */ /* 0x040fe200057a1670 */
[----:B------:R-:W2:Y:S04]  /*232f0*/  LDL.LU R35, [R1+0x208] ;  /* 0x0002080001237983 */ /* 0x000ea80000300800 */
[----:B------:R-:W-:Y:S01]  /*23300*/  @!P0 STG.E.U8 desc[UR14][R26.64], R4 ;  /* 0x000000041a008986 */ /* 0x000fe2000c10110e */
[----:B------:R-:W-:-:S02]  /*23310*/  ISETP.LT.OR P0, PT, R0, 0x2, !P2 ;  /* 0x000000020000780c */ /* 0x000fc40005701670 */
[----:B------:R-:W-:Y:S01]  /*23320*/  F2FP.SATFINITE.E5M2.F32.PACK_AB_MERGE_C R8, RZ, R8, RZ ;  /* 0x00000008ff08723e */ /* 0x000fe200048060ff */
[----:B------:R-:W-:Y:S01]  /*23330*/  FMUL R22, R22, UR20 ;  /* 0x0000001416167c20 */ /* 0x000fe20008400000 */
[----:B------:R-:W-:Y:S01]  /*23340*/  F2FP.SATFINITE.E5M2.F32.PACK_AB_MERGE_C R9, RZ, R9, RZ ;  /* 0x00000009ff09723e */ /* 0x000fe200048060ff */
[----:B------:R-:W4:Y:S08]  /*23350*/  LDL.LU R33, [R1+0x20c] ;  /* 0x00020c0001217983 */ /* 0x000f300000300800 */
[----:B------:R1:W-:Y:S01]  /*23360*/  @!P0 STG.E.U8 desc[UR14][R26.64+0x1], R5 ;  /* 0x000001051a008986 */ /* 0x0003e2000c10110e */
[----:B------:R-:W-:-:S03]  /*23370*/  ISETP.LT.OR P0, PT, R0, 0xa, !P3 ;  /* 0x0000000a0000780c */ /* 0x000fc60005f01670 */
[----:B------:R-:W-:Y:S01]  /*23380*/  @!P1 STG.E.U8 desc[UR14][R24.64+0x8], R6 ;  /* 0x0000080618009986 */ /* 0x000fe2000c10110e */
[C---:B------:R-:W-:Y:S02]  /*23390*/  ISETP.LT.OR P1, PT, R0.reuse, 0x9, !P2 ;  /* 0x000000090000780c */ /* 0x040fe40005721670 */
[----:B------:R-:W-:Y:S01]  /*233a0*/  F2FP.SATFINITE.E5M2.F32.PACK_AB_MERGE_C R10, RZ, R10, RZ ;  /* 0x0000000aff0a723e */ /* 0x000fe200048060ff */
[----:B------:R-:W4:Y:S01]  /*233b0*/  LDL.LU R32, [R1+0x210] ;  /* 0x0002100001207983 */ /* 0x000f220000300800 */
[----:B------:R-:W-:Y:S02]  /*233c0*/  F2FP.SATFINITE.E5M2.F32.PACK_AB_MERGE_C R11, RZ, R11, RZ ;  /* 0x0000000bff0b723e */ /* 0x000fe400048060ff */
[----:B------:R-:W-:Y:S01]  /*233d0*/  F2FP.SATFINITE.E5M2.F32.PACK_AB_MERGE_C R12, RZ, R12, RZ ;  /* 0x0000000cff0c723e */ /* 0x000fe200048060ff */
[----:B------:R-:W-:Y:S01]  /*233e0*/  FMUL R23, R23, UR20 ;  /* 0x0000001417177c20 */ /* 0x000fe20008400000 */
[----:B------:R-:W-:Y:S01]  /*233f0*/  F2FP.SATFINITE.E5M2.F32.PACK_AB_MERGE_C R13, RZ, R13, RZ ;  /* 0x0000000dff0d723e */ /* 0x000fe200048060ff */
[----:B------:R-:W-:Y:S01]  /*23400*/  @!P0 STG.E.U8 desc[UR14][R24.64+0x9], R7 ;  /* 0x0000090718008986 */ /* 0x000fe2000c10110e */
[----:B------:R-:W-:-:S03]  /*23410*/  ISETP.LT.OR P0, PT, R0, 0x11, !P3 ;  /* 0x000000110000780c */ /* 0x000fc60005f01670 */
[----:B------:R-:W-:Y:S01]  /*23420*/  @!P1 STG.E.U8 desc[UR14][R26.64+0x8], R8 ;  /* 0x000008081a009986 */ /* 0x000fe2000c10110e */
[----:B------:R-:W-:-:S03]  /*23430*/  ISETP.LT.OR P1, PT, R0, 0x12, !P3 ;  /* 0x000000120000780c */ /* 0x000fc60005f21670 */
[----:B------:R-:W-:Y:S01]  /*23440*/  @!P5 STG.E.U8 desc[UR14][R26.64+0x9], R9 ;  /* 0x000009091a00d986 */ /* 0x000fe2000c10110e */
[----:B------:R-:W-:Y:S02]  /*23450*/  ISETP.LT.OR P5, PT, R0, 0x11, !P2 ;  /* 0x000000110000780c */ /* 0x000fe400057a1670 */
        /* <DEDUP_REMOVED lines=8> */
[C---:B------:R-:W-:Y:S02]  /*234e0*/  ISETP.LT.OR P5, PT, R0.reuse, 0x1a, !P3 ;  /* 0x0000001a0000780c */ /* 0x040fe40005fa1670 */
        /* <DEDUP_REMOVED lines=22> */
[C---:B------:R-:W-:Y:S02]  /*23650*/  ISETP.LT.OR P0, PT, R0.reuse, 0x29, !P3 ;  /* 0x000000290000780c */ /* 0x040fe40005f01670 */
[----:B------:R-:W-:Y:S01]  /*23660*/  F2FP.SATFINITE.E5M2.F32.PACK_AB_MERGE_C R22, RZ, R22, RZ ;  /* 0x00000016ff16723e */ /* 0x000fe200048060ff */
[----:B------:R-:W-:Y:S01]  /*23670*/  @!P1 STG.E.U8 desc[UR14][R26.64+0x20], R20 ;  /* 0x000020141a009986 */ /* 0x000fe2000c10110e */
[----:B------:R-:W-:-:S02]  /*23680*/  ISETP.LT.OR P1, PT, R0, 0x2a, !P3 ;  /* 0x0000002a0000780c */ /* 0x000fc40005f21670 */
[C---:B------:R-:W-:Y:S01]  /*23690*/  ISETP.LT.OR P6, PT, R0.reuse, 0x2a, !P2 ;  /* 0x0000002a0000780c */ /* 0x040fe200057c1670 */
[----:B------:R-:W-:Y:S01]  /*236a0*/  @!P5 STG.E.U8 desc[UR14][R26.64+0x21], R21 ;  /* 0x000021151a00d986 */ /* 0x000fe2000c10110e */
[----:B------:R-:W-:Y:S01]  /*236b0*/  ISETP.LT.OR P5, PT, R0, 0x29, !P2 ;  /* 0x000000290000780c */ /* 0x000fe200057a1670 */
[----:B------:R-:W-:Y:S01]  /*236c0*/  FMUL R156, R156, UR20 ;  /* 0x000000149c9c7c20 */ /* 0x000fe20008400000 */
[----:B------:R-:W-:Y:S01]  /*236d0*/  FMUL R157, R157, UR20 ;  /* 0x000000149d9d7c20 */ /* 0x000fe20008400000 */
[----:B------:R-:W-:Y:S01]  /*236e0*/  FMUL R158, R158, UR20 ;  /* 0x000000149e9e7c20 */ /* 0x000fe20008400000 */
[----:B------:R-:W-:Y:S01]  /*236f0*/  FMUL R159, R159, UR20 ;  /* 0x000000149f9f7c20 */ /* 0x000fe20008400000 */
[----:B------:R-:W-:Y:S01]  /*23700*/  @!P0 STG.E.U8 desc[UR14][R24.64+0x28], R22 ;  /* 0x0000281618008986 */ /* 0x000fe2000c10110e */
[----:B------:R-:W-:Y:S02]  /*23710*/  ISETP.LT.OR P0, PT, R0, 0x31, !P3 ;  /* 0x000000310000780c */ /* 0x000fe40005f01670 */
[----:B------:R-:W-:Y:S01]  /*23720*/  F2FP.SATFINITE.E5M2.F32.PACK_AB_MERGE_C R23, RZ, R23, RZ ;  /* 0x00000017ff17723e */ /* 0x000fe200048060ff */
[----:B------:R-:W-:Y:S01]  /*23730*/  FMUL R160, R160, UR20 ;  /* 0x00000014a0a07c20 */ /* 0x000fe20008400000 */
[----:B------:R-:W-:Y:S01]  /*23740*/  F2FP.SATFINITE.E5M2.F32.PACK_AB_MERGE_C R152, RZ, R152, RZ ;  /* 0x00000098ff98723e */ /* 0x000fe200048060ff */
[----:B------:R-:W-:Y:S01]  /*23750*/  FMUL R161, R161, UR20 ;  /* 0x00000014a1a17c20 */ /* 0x000fe20008400000 */
        /* <DEDUP_REMOVED lines=47> */
[----:B0-----:R-:W-:Y:S01]  /*23a50*/  F2FP.SATFINITE.E5M2.F32.PACK_AB_MERGE_C R3, RZ, R166, RZ ;  /* 0x000000a6ff03723e */ /* 0x001fe200048060ff */
[----:B------:R-:W-:Y:S01]  /*23a60*/  @!P1 STG.E.U8 desc[UR14][R24.64+0x41], R163 ;  /* 0x000041a318009986 */ /* 0x000fe2000c10110e */
[----:B------:R-:W-:-:S03]  /*23a70*/  ISETP.LT.OR P1, PT, R0, 0x4a, !P3 ;  /* 0x0000004a0000780c */ /* 0x000fc60005f21670 */
[----:B------:R-:W-:Y:S01]  /*23a80*/  @!P5 STG.E.U8 desc[UR14][R26.64+0x40], R164 ;  /* 0x000040a41a00d986 */ /* 0x000fe2000c10110e */
[----:B------:R-:W-:-:S03]  /*23a90*/  ISETP.LT.OR P5, PT, R0, 0x49, !P2 ;  /* 0x000000490000780c */ /* 0x000fc600057a1670 */
[----:B------:R-:W-:Y:S01]  /*23aa0*/  @!P6 STG.E.U8 desc[UR14][R26.64+0x41], R165 ;  /* 0x000041a51a00e986 */ /* 0x000fe2000c10110e */
[----:B------:R-:W-:-:S03]  /*23ab0*/  ISETP.LT.OR P6, PT, R0, 0x4a, !P2 ;  /* 0x0000004a0000780c */ /* 0x000fc600057c1670 */
[----:B------:R0:W-:Y:S01]  /*23ac0*/  @!P0 STG.E.U8 desc[UR14][R24.64+0x48], R3 ;  /* 0x0000480318008986 */ /* 0x0001e2000c10110e */
[----:B------:R-:W-:Y:S02]  /*23ad0*/  ISETP.LT.OR P0, PT, R0, 0x51, !P3 ;  /* 0x000000510000780c */ /* 0x000fe40005f01670 */
[----:B------:R-:W-:Y:S01]  /*23ae0*/  F2FP.SATFINITE.E5M2.F32.PACK_AB_MERGE_C R167, RZ, R167, RZ ;  /* 0x000000a7ffa7723e */ /* 0x000fe200048060ff */
[----:B------:R-:W-:Y:S01]  /*23af0*/  FMUL R172, R172, UR20 ;  /* 0x00000014acac7c20 */ /* 0x000fe20008400000 */
[----:B-1----:R-:W-:Y:S01]  /*23b00*/  F2FP.SATFINITE.E5M2.F32.PACK_AB_MERGE_C R5, RZ, R168, RZ ;  /* 0x000000a8ff05723e */ /* 0x002fe200048060ff */
[----:B------:R-:W-:Y:S01]  /*23b10*/  FMUL R173, R173, UR20 ;  /* 0x00000014adad7c20 */ /* 0x000fe20008400000 */
[----:B------:R-:W-:Y:S01]  /*23b20*/  F2FP.SATFINITE.E5M2.F32.PACK_AB_MERGE_C R169, RZ, R169, RZ ;  /* 0x000000a9ffa9723e */ /* 0x000fe200048060ff */
[----:B------:R-:W-:Y:S01]  /*23b30*/  @!P1 STG.E.U8 desc[UR14][R24.64+0x49], R167 ;  /* 0x000049a718009986 */ /* 0x000fe2000c10110e */
[----:B0-----:R-:W-:-:S03]  /*23b40*/  F2FP.SATFINITE.E5M2.F32.PACK_AB_MERGE_C R3, RZ, R170, RZ ;  /* 0x000000aaff03723e */ /* 0x001fc600048060ff */
[----:B------:R0:W-:Y:S01]  /*23b50*/  @!P5 STG.E.U8 desc[UR14][R26.64+0x48], R5 ;  /* 0x000048051a00d986 */ /* 0x0001e2000c10110e */
[C---:B------:R-:W-:Y:S02]  /*23b60*/  ISETP.LT.OR P1, PT, R0.reuse, 0x52, !P3 ;  /* 0x000000520000780c */ /* 0x040fe40005f21670 */
[C---:B------:R-:W-:Y:S01]  /*23b70*/  ISETP.LT.OR P5, PT, R0.reuse, 0x51, !P2 ;  /* 0x000000510000780c */ /* 0x040fe200057a1670 */
[----:B------:R-:W-:Y:S01]  /*23b80*/  @!P6 STG.E.U8 desc[UR14][R26.64+0x49], R169 ;  /* 0x000049a91a00e986 */ /* 0x000fe2000c10110e */
[----:B------:R-:W-:-:S03]  /*23b90*/  ISETP.LT.OR P6, PT, R0, 0x52, !P2 ;  /* 0x000000520000780c */ /* 0x000fc600057c1670 */
[----:B------:R1:W-:Y:S01]  /*23ba0*/  @!P0 STG.E.U8 desc[UR14][R24.64+0x50], R3 ;  /* 0x0000500318008986 */ /* 0x0003e2000c10110e */
[----:B------:R-:W-:Y:S01]  /*23bb0*/  ISETP.LT.OR P0, PT, R0, 0x59, !P3 ;  /* 0x000000590000780c */ /* 0x000fe20005f01670 */
[----:B------:R-:W-:Y:S01]  /*23bc0*/  FMUL R174, R174, UR20 ;  /* 0x00000014aeae7c20 */ /* 0x000fe20008400000 */
[----:B------:R-:W-:Y:S01]  /*23bd0*/  F2FP.SATFINITE.E5M2.F32.PACK_AB_MERGE_C R171, RZ, R171, RZ ;  /* 0x000000abffab723e */ /* 0x000fe200048060ff */
[----:B------:R-:W-:Y:S01]  /*23be0*/  FMUL R175, R175, UR20 ;  /* 0x00000014afaf7c20 */ /* 0x000fe20008400000 */
[----:B0-----:R-:W-:Y:S01]  /*23bf0*/  F2FP.SATFINITE.E5M2.F32.PACK_AB_MERGE_C R5, RZ, R172, RZ ;  /* 0x000000acff05723e */ /* 0x001fe200048060ff */
[----:B------:R-:W-:Y:S01]  /*23c00*/  FMUL R176, R176, UR20 ;  /* 0x00000014b0b07c20 */ /* 0x000fe20008400000 */
[----:B------:R-:W-:Y:S01]  /*23c10*/  F2FP.SATFINITE.E5M2.F32.PACK_AB_MERGE_C R173, RZ, R173, RZ ;  /* 0x000000adffad723e */ /* 0x000fe200048060ff */
[----:B------:R-:W-:Y:S01]  /*23c20*/  @!P1 STG.E.U8 desc[UR14][R24.64+0x51], R171 ;  /* 0x000051ab18009986 */ /* 0x000fe2000c10110e */
[----:B-1----:R-:W-:-:S03]  /*23c30*/  F2FP.SATFINITE.E5M2.F32.PACK_AB_MERGE_C R3, RZ, R174, RZ ;  /* 0x000000aeff03723e */ /* 0x002fc600048060ff */
        /* <DEDUP_REMOVED lines=220> */
[----:B------:R-:W4:Y:S01]  /*24a00*/  LDL.LU R38, [R1+0x214] ;  /* 0x0002140001267983 */ /* 0x000f220000300800 */
[----:B------:R-:W-:Y:S02]  /*24a10*/  F2FP.SATFINITE.E5M2.F32.PACK_AB_MERGE_C R229, RZ, R229, RZ ;  /* 0x000000e5ffe5723e */ /* 0x000fe400048060ff */
[----:B-1----:R-:W-:Y:S01]  /*24a20*/  F2FP.SATFINITE.E5M2.F32.PACK_AB_MERGE_C R3, RZ, R230, RZ ;  /* 0x000000e6ff03723e */ /* 0x002fe200048060ff */
[----:B------:R-:W-:Y:S01]  /*24a30*/  @!P1 STG.E.U8 desc[UR14][R24.64+0xc1], R227 ;  /* 0x0000c1e318009986 */ /* 0x000fe2000c10110e */
[----:B------:R-:W-:-:S03]  /*24a40*/  ISETP.LT.OR P1, PT, R0, 0xca, !P3 ;  /* 0x000000ca0000780c */ /* 0x000fc60005f21670 */
[----:B------:R0:W-:Y:S01]  /*24a50*/  @!P5 STG.E.U8 desc[UR14][R26.64+0xc0], R5 ;  /* 0x0000c0051a00d986 */ /* 0x0001e2000c10110e */
[----:B------:R-:W-:-:S03]  /*24a60*/  ISETP.LT.OR P5, PT, R0, 0xc9, !P2 ;  /* 0x000000c90000780c */ /* 0x000fc600057a1670 */
[----:B------:R-:W-:Y:S01]  /*24a70*/  @!P6 STG.E.U8 desc[UR14][R26.64+0xc1], R229 ;  /* 0x0000c1e51a00e986 */ /* 0x000fe2000c10110e */
[----:B------:R-:W-:-:S03]  /*24a80*/  ISETP.LT.OR P6, PT, R0, 0xca, !P2 ;  /* 0x000000ca0000780c */ /* 0x000fc600057c1670 */
[----:B------:R4:W-:Y:S01]  /*24a90*/  @!P0 STG.E.U8 desc[UR14][R24.64+0xc8], R3 ;  /* 0x0000c80318008986 */ /* 0x0009e2000c10110e */
[----:B------:R-:W-:Y:S01]  /*24aa0*/  ISETP.LT.OR P0, PT, R0, 0xd1, !P3 ;  /* 0x000000d10000780c */ /* 0x000fe20005f01670 */
[----:B------:R-:W-:Y:S01]  /*24ab0*/  FMUL R232, R232, UR20 ;  /* 0x00000014e8e87c20 */ /* 0x000fe20008400000 */
[----:B------:R-:W-:Y:S01]  /*24ac0*/  FMUL R233, R233, UR20 ;  /* 0x00000014e9e97c20 */ /* 0x000fe20008400000 */
[----:B------:R-:W4:Y:S01]  /*24ad0*/  LDL.LU R37, [R1+0x218] ;  /* 0x0002180001257983 */ /* 0x000f220000300800 */
[----:B------:R-:W-:Y:S01]  /*24ae0*/  FMUL R234, R234, UR20 ;  /* 0x00000014eaea7c20 */ /* 0x000fe20008400000 */
[----:B------:R-:W-:Y:S02]  /*24af0*/  F2FP.SATFINITE.E5M2.F32.PACK_AB_MERGE_C R231, RZ, R231, RZ ;  /* 0x000000e7ffe7723e */ /* 0x000fe400048060ff */
[----:B------:R-:W4:Y:S01]  /*24b00*/  LDL.LU R36, [R1+0x21c] ;  /* 0x00021c0001247983 */ /* 0x000f220000300800 */
[----:B0-----:R-:W-:Y:S01]  /*24b10*/  F2FP.SATFINITE.E5M2.F32.PACK_AB_MERGE_C R5, RZ, R232, RZ ;  /* 0x000000e8ff05723e */ /* 0x001fe200048060ff */
[----:B---3--:R-:W-:Y:S01]  /*24b20*/  FMUL R2, R40, UR20 ;  /* 0x0000001428027c20 */ /* 0x008fe20008400000 */
[----:B------:R-:W-:Y:S01]  /*24b30*/  F2FP.SATFINITE.E5M2.F32.PACK_AB_MERGE_C R233, RZ, R233, RZ ;  /* 0x000000e9ffe9723e */ /* 0x000fe200048060ff */
[----:B--2---:R-:W-:Y:S01]  /*24b40*/  FMUL R4, R35, UR20 ;  /* 0x0000001423047c20 */ /* 0x004fe20008400000 */
[----:B------:R-:W-:Y:S01]  /*24b50*/  F2FP.SATFINITE.E5M2.F32.PACK_AB_MERGE_C R7, RZ, R234, RZ ;  /* 0x000000eaff07723e */ /* 0x000fe200048060ff */
[----:B------:R-:W2:Y:S01]  /*24b60*/  LDL.LU R35, [R1+0x220] ;  /* 0x0002200001237983 */ /* 0x000ea20000300800 */
[----:B------:R-:W-:Y:S01]  /*24b70*/  FMUL R235, R235, UR20 ;  /* 0x00000014ebeb7c20 */ /* 0x000fe20008400000 */
[----:B------:R-:W-:Y:S01]  /*24b80*/  FMUL R236, R236, UR20 ;  /* 0x00000014ecec7c20 */ /* 0x000fe20008400000 */
[----:B----4-:R-:W-:Y:S01]  /*24b90*/  FMUL R3, R39, UR20 ;  /* 0x0000001427037c20 */ /* 0x010fe20008400000 */
[----:B------:R-:W-:Y:S01]  /*24ba0*/  @!P1 STG.E.U8 desc[UR14][R24.64+0xc9], R231 ;  /* 0x0000c9e718009986 */ /* 0x000fe2000c10110e */
[C---:B------:R-:W-:Y:S01]  /*24bb0*/  ISETP.LT.OR P1, PT, R0.reuse, 0xd2, !P3 ;  /* 0x000000d20000780c */ /* 0x040fe20005f21670 */
[----:B------:R-:W-:Y:S01]  /*24bc0*/  FMUL R237, R237, UR20 ;  /* 0x00000014eded7c20 */ /* 0x000fe20008400000 */
[----:B------:R-:W-:Y:S01]  /*24bd0*/  F2FP.SATFINITE.E5M2.F32.PACK_AB_MERGE_C R235, RZ, R235, RZ ;  /* 0x000000ebffeb723e */ /* 0x000fe200048060ff */
[----:B------:R0:W-:Y:S01]  /*24be0*/  @!P5 STG.E.U8 desc[UR14][R26.64+0xc8], R5 ;  /* 0x0000c8051a00d986 */ /* 0x0001e2000c10110e */
[----:B------:R-:W-:-:S02]  /*24bf0*/  ISETP.LT.OR P5, PT, R0, 0xd1, !P2 ;  /* 0x000000d10000780c */ /* 0x000fc400057a1670 */
[----:B------:R-:W-:Y:S01]  /*24c00*/  F2FP.SATFINITE.E5M2.F32.PACK_AB_MERGE_C R9, RZ, R236, RZ ;  /* 0x000000ecff09723e */ /* 0x000fe200048060ff */
[----:B------:R-:W-:Y:S01]  /*24c10*/  @!P6 STG.E.U8 desc[UR14][R26.64+0xc9], R233 ;  /* 0x0000c9e91a00e986 */ /* 0x000fe2000c10110e */
[C---:B------:R-:W-:Y:S02]  /*24c20*/  ISETP.LT.OR P6, PT, R0.reuse, 0xd2, !P2 ;  /* 0x000000d20000780c */ /* 0x040fe400057c1670 */
[----:B------:R-:W-:Y:S01]  /*24c30*/  F2FP.SATFINITE.E5M2.F32.PACK_AB_MERGE_C R237, RZ, R237, RZ ;  /* 0x000000edffed723e */ /* 0x000fe200048060ff */
[----:B------:R1:W-:Y:S01]  /*24c40*/  @!P0 STG.E.U8 desc[UR14][R24.64+0xd0], R7 ;  /* 0x0000d00718008986 */ /* 0x0003e2000c10110e */
[C---:B------:R-:W-:Y:S01]  /*24c50*/  ISETP.LT.OR P0, PT, R0.reuse, 0xd9, !P3 ;  /* 0x000000d90000780c */ /* 0x040fe20005f01670 */
[----:B0-----:R-:W-:Y:S02]  /*24c60*/  FMUL R5, R33, UR20 ;  /* 0x0000001421057c20 */ /* 0x001fe40008400000 */
[----:B------:R-:W-:Y:S01]  /*24c70*/  @!P1 STG.E.U8 desc[UR14][R24.64+0xd1], R235 ;  /* 0x0000d1eb18009986 */ /* 0x000fe2000c10110e */
[----:B------:R-:W-:-:S03]  /*24c80*/  ISETP.LT.OR P1, PT, R0, 0xda, !P3 ;  /* 0x000000da0000780c */ /* 0x000fc60005f21670 */
[----:B------:R-:W3:Y:S01]  /*24c90*/  LDL.LU R33, [R1+0x224] ;  /* 0x0002240001217983 */ /* 0x000ee20000300800 */
[----:B-1----:R-:W-:Y:S01]  /*24ca0*/  F2FP.SATFINITE.E5M2.F32.PACK_AB_MERGE_C R7, RZ, R2, RZ ;  /* 0x00000002ff07723e */ /* 0x002fe200048060ff */
[----:B------:R-:W-:Y:S02]  /*24cb0*/  FMUL R2, R32, UR20 ;  /* 0x0000001420027c20 */ /* 0x000fe40008400000 */
[----:B------:R-:W4:Y:S04]  /*24cc0*/  LDL.LU R40, [R1+0x228] ;  /* 0x0002280001287983 */ /* 0x000f280000300800 */
[----:B------:R-:W4:Y:S04]  /*24cd0*/  LDL.LU R32, [R1+0x22c] ;  /* 0x00022c0001207983 */ /* 0x000f280000300800 */
[----:B------:R-:W4:Y:S01]  /*24ce0*/  LDL.LU R39, [R1+0x230] ;  /* 0x0002300001277983 */ /* 0x000f220000300800 */
[----:B------:R-:W-:-:S03]  /*24cf0*/  F2FP.SATFINITE.E5M2.F32.PACK_AB_MERGE_C R11, RZ, R4, RZ ;  /* 0x00000004ff0b723e */ /* 0x000fc600048060ff */
[----:B------:R0:W-:Y:S01]  /*24d00*/  @!P5 STG.E.U8 desc[UR14][R26.64+0xd0], R9 ;  /* 0x0000d0091a00d986 */ /* 0x0001e2000c10110e */
[C---:B------:R-:W-:Y:S02]  /*24d10*/  ISETP.LT.OR P5, PT, R0.reuse, 0xd9, !P2 ;  /* 0x000000d90000780c */ /* 0x040fe400057a1670 */
[----:B------:R-:W-:Y:S01]  /*24d20*/  F2FP.SATFINITE.E5M2.F32.PACK_AB_MERGE_C R13, RZ, R5, RZ ;  /* 0x00000005ff0d723e */ /* 0x000fe200048060ff */
[----:B------:R-:W-:Y:S01]  /*24d30*/  @!P6 STG.E.U8 desc[UR14][R26.64+0xd1], R237 ;  /* 0x0000d1ed1a00e986 */ /* 0x000fe2000c10110e */
[----:B------:R-:W-:Y:S02]  /*24d40*/  ISETP.LT.OR P6, PT, R0, 0xda, !P2 ;  /* 0x000000da0000780c */ /* 0x000fe400057c1670 */
[----:B0-----:R-:W-:Y:S01]  /*24d50*/  F2FP.SATFINITE.E5M2.F32.PACK_AB_MERGE_C R9, RZ, R3, RZ ;  /* 0x00000003ff09723e */ /* 0x001fe200048060ff */
[----:B------:R0:W-:Y:S04]  /*24d60*/  @!P0 STG.E.U8 desc[UR14][R24.64+0xd8], R7 ;  /* 0x0000d80718008986 */ /* 0x0001e8000c10110e */
[----:B------:R1:W-:Y:S01]  /*24d70*/  @!P1 STG.E.U8 desc[UR14][R24.64+0xd9], R9 ;  /* 0x0000d90918009986 */ /* 0x0003e2000c10110e */
[----:B0-----:R-:W-:-:S03]  /*24d80*/  F2FP.SATFINITE.E5M2.F32.PACK_AB_MERGE_C R7, RZ, R2, RZ ;  /* 0x00000002ff07723e */ /* 0x001fc600048060ff */
[----:B------:R0:W-:Y:S01]  /*24d90*/  @!P5 STG.E.U8 desc[UR14][R26.64+0xd8], R11 ;  /* 0x0000d80b1a00d986 */ /* 0x0001e2000c10110e */
[----:B------:R-:W-:-:S03]  /*24da0*/  FMUL R3, R38, UR20 ;  /* 0x0000001426037c20 */ /* 0x000fc60008400000 */
[----:B------:R-:W4:Y:S02]  /*24db0*/  LDL.LU R38, [R1+0x234] ;  /* 0x0002340001267983 */ /* 0x000f240000300800 */
[----:B-1----:R-:W-:Y:S01]  /*24dc0*/  F2FP.SATFINITE.E5M2.F32.PACK_AB_MERGE_C R9, RZ, R3, RZ ;  /* 0x00000003ff09723e */ /* 0x002fe200048060ff */
[----:B------:R-:W-:Y:S02]  /*24dd0*/  FMUL R4, R37, UR20 ;  /* 0x0000001425047c20 */ /* 0x000fe40008400000 */
[----:B------:R-:W4:Y:S01]  /*24de0*/  LDL.LU R37, [R1+0x238] ;  /* 0x0002380001257983 */ /* 0x000f220000300800 */
[----:B------:R-:W-:-:S03]  /*24df0*/  FMUL R5, R36, UR20 ;  /* 0x0000001424057c20 */ /* 0x000fc60008400000 */
[----:B------:R-:W4:Y:S01]  /*24e00*/  LDL.LU R36, [R1+0x23c] ;  /* 0x00023c0001247983 */ /* 0x000f220000300800 */
[----:B--2---:R-:W-:-:S03]  /*24e10*/  FMUL R2, R35, UR20 ;  /* 0x0000001423027c20 */ /* 0x004fc60008400000 */
[----:B------:R-:W2:Y:S01]  /*24e20*/  LDL.LU R35, [R1+0x240] ;  /* 0x0002400001237983 */ /* 0x000ea20000300800 */
[----:B0-----:R-:W-:Y:S01]  /*24e30*/  F2FP.SATFINITE.E5M2.F32.PACK_AB_MERGE_C R11, RZ, R4, RZ ;  /* 0x00000004ff0b723e */ /* 0x001fe200048060ff */
[----:B---3--:R-:W-:Y:S02]  /*24e40*/  FMUL R3, R33, UR20 ;  /* 0x0000001421037c20 */ /* 0x008fe40008400000 */
[----:B------:R-:W3:Y:S01]  /*24e50*/  LDL.LU R33, [R1+0x244] ;  /* 0x0002440001217983 */ /* 0x000ee20000300800 */
[----:B----4-:R-:W-:-:S03]  /*24e60*/  FMUL R4, R32, UR20 ;  /* 0x0000001420047c20 */ /* 0x010fc60008400000 */
[----:B------:R-:W4:Y:S04]  /*24e70*/  LDL.LU R32, [R1+0x248] ;  /* 0x0002480001207983 */ /* 0x000f280000300800 */
[----:B------:R0:W-:Y:S01]  /*24e80*/  @!P6 STG.E.U8 desc[UR14][R26.64+0xd9], R13 ;  /* 0x0000d90d1a00e986 */ /* 0x0001e2000c10110e */
[C---:B------:R-:W-:Y:S02]  /*24e90*/  ISETP.LT.OR P6, PT, R0.reuse, 0xe2, !P3 ;  /* 0x000000e20000780c */ /* 0x040fe40005fc1670 */
[C---:B------:R-:W-:Y:S02]  /*24ea0*/  ISETP.LT.OR P5, PT, R0.reuse, 0xe1, !P3 ;  /* 0x000000e10000780c */ /* 0x040fe40005fa1670 */
[C---:B------:R-:W-:Y:S02]  /*24eb0*/  ISETP.LT.OR P0, PT, R0.reuse, 0xe1, !P2 ;  /* 0x000000e10000780c */ /* 0x040fe40005701670 */
[----:B------:R-:W-:-:S02]  /*24ec0*/  ISETP.LT.OR P1, PT, R0, 0xe2, !P2 ;  /* 0x000000e20000780c */ /* 0x000fc40005721670 */
[----:B------:R-:W-:-:S05]  /*24ed0*/  F2FP.SATFINITE.E5M2.F32.PACK_AB_MERGE_C R5, RZ, R5, RZ ;  /* 0x00000005ff05723e */ /* 0x000fca00048060ff */
[----:B------:R-:W-:Y:S01]  /*24ee0*/  @!P6 STG.E.U8 desc[UR14][R24.64+0xe1], R9 ;  /* 0x0000e1091800e986 */ /* 0x000fe2000c10110e */
[----:B------:R-:W-:Y:S02]  /*24ef0*/  ISETP.LT.OR P6, PT, R0, 0xe9, !P3 ;  /* 0x000000e90000780c */ /* 0x000fe40005fc1670 */
[----:B0-----:R-:W-:Y:S01]  /*24f00*/  F2FP.SATFINITE.E5M2.F32.PACK_AB_MERGE_C R13, RZ, R2, RZ ;  /* 0x00000002ff0d723e */ /* 0x001fe200048060ff */
[----:B------:R-:W-:Y:S01]  /*24f10*/  FMUL R2, R40, UR20 ;  /* 0x0000001428027c20 */ /* 0x000fe20008400000 */
[----:B------:R0:W-:Y:S01]  /*24f20*/  @!P5 STG.E.U8 desc[UR14][R24.64+0xe0], R7 ;  /* 0x0000e0071800d986 */ /* 0x0001e2000c10110e */
[----:B------:R-:W-:-:S03]  /*24f30*/  ISETP.LT.OR P5, PT, R0, 0xea, !P2 ;  /* 0x000000ea0000780c */ /* 0x000fc600057a1670 */
[----:B------:R-:W-:Y:S01]  /*24f40*/  @!P0 STG.E.U8 desc[UR14][R26.64+0xe0], R11 ;  /* 0x0000e00b1a008986 */ /* 0x000fe2000c10110e */
[----:B------:R-:W-:-:S03]  /*24f50*/  ISETP.LT.OR P0, PT, R0, 0xea, !P3 ;  /* 0x000000ea0000780c */ /* 0x000fc60005f01670 */
[----:B------:R1:W-:Y:S01]  /*24f60*/  @!P1 STG.E.U8 desc[UR14][R26.64+0xe1], R5 ;  /* 0x0000e1051a009986 */ /* 0x0003e2000c10110e */
[----:B------:R-:W-:-:S03]  /*24f70*/  ISETP.LT.OR P1, PT, R0, 0xe9, !P2 ;  /* 0x000000e90000780c */ /* 0x000fc60005721670 */
[----:B------:R-:W4:Y:S01]  /*24f80*/  LDL.LU R40, [R1+0x24c] ;  /* 0x00024c0001287983 */ /* 0x000f220000300800 */
[----:B0-----:R-:W-:-:S03]  /*24f90*/  F2FP.SATFINITE.E5M2.F32.PACK_AB_MERGE_C R7, RZ, R3, RZ ;  /* 0x00000003ff07723e */ /* 0x001fc600048060ff */
[----:B------:R-:W-:Y:S01]  /*24fa0*/  @!P6 STG.E.U8 desc[UR14][R24.64+0xe8], R13 ;  /* 0x0000e80d1800e986 */ /* 0x000fe2000c10110e */
[----:B-1----:R-:W-:Y:S01]  /*24fb0*/  F2FP.SATFINITE.E5M2.F32.PACK_AB_MERGE_C R5, RZ, R2, RZ ;  /* 0x00000002ff05723e */ /* 0x002fe200048060ff */
[----:B------:R-:W-:Y:S02]  /*24fc0*/  FMUL R2, R39, UR20 ;  /* 0x0000001427027c20 */ /* 0x000fe40008400000 */
[----:B------:R-:W4:Y:S01]  /*24fd0*/  LDL.LU R39, [R1+0x250] ;  /* 0x0002500001277983 */ /* 0x000f220000300800 */
[----:B------:R-:W-:Y:S02]  /*24fe0*/  ISETP.LT.OR P6, PT, R0, 0xf1, !P3 ;  /* 0x000000f10000780c */ /* 0x000fe40005fc1670 */
[----:B------:R-:W-:Y:S02]  /*24ff0*/  F2FP.SATFINITE.E5M2.F32.PACK_AB_MERGE_C R9, RZ, R4, RZ ;  /* 0x00000004ff09723e */ /* 0x000fe400048060ff */
[----:B------:R-:W-:Y:S01]  /*25000*/  F2FP.SATFINITE.E5M2.F32.PACK_AB_MERGE_C R11, RZ, R2, RZ ;  /* 0x00000002ff0b723e */ /* 0x000fe200048060ff */
[----:B------:R0:W-:Y:S04]  /*25010*/  @!P0 STG.E.U8 desc[UR14][R24.64+0xe9], R7 ;  /* 0x0000e90718008986 */ /* 0x0001e8000c10110e */
[----:B------:R1:W-:Y:S04]  /*25020*/  @!P5 STG.E.U8 desc[UR14][R26.64+0xe9], R9 ;  /* 0x0000e9091a00d986 */ /* 0x0003e8000c10110e */
[----:B------:R-:W-:Y:S04]  /*25030*/  @!P1 STG.E.U8 desc[UR14][R26.64+0xe8], R5 ;  /* 0x0000e8051a009986 */ /* 0x000fe8000c10110e */
[----:B------:R2:W-:Y:S01]  /*25040*/  @!P6 STG.E.U8 desc[UR14][R24.64+0xf0], R11 ;  /* 0x0000f00b1800e986 */ /* 0x0005e2000c10110e */
[----:B------:R-:W-:-:S03]  /*25050*/  FMUL R3, R38, UR20 ;  /* 0x0000001426037c20 */ /* 0x000fc60008400000 */
[----:B------:R-:W4:Y:S02]  /*25060*/  LDL.LU R38, [R1+0x254] ;  /* 0x0002540001267983 */ /* 0x000f240000300800 */
[----:B0-----:R-:W-:Y:S01]  /*25070*/  F2FP.SATFINITE.E5M2.F32.PACK_AB_MERGE_C R7, RZ, R3, RZ ;  /* 0x00000003ff07723e */ /* 0x001fe200048060ff */
[----:B------:R-:W-:Y:S02]  /*25080*/  FMUL R4, R37, UR20 ;  /* 0x0000001425047c20 */ /* 0x000fe40008400000 */
[----:B------:R-:W4:Y:S01]  /*25090*/  LDL.LU R37, [R1+0x258] ;  /* 0x0002580001257983 */ /* 0x000f220000300800 */
[----:B------:R-:W-:-:S03]  /*250a0*/  FMUL R2, R36, UR20 ;  /* 0x0000001424027c20 */ /* 0x000fc60008400000 */
[----:B------:R-:W4:Y:S02]  /*250b0*/  LDL.LU R36, [R1+0x25c] ;  /* 0x00025c0001247983 */ /* 0x000f240000300800 */
[----:B-1----:R-:W-:Y:S01]  /*250c0*/  F2FP.SATFINITE.E5M2.F32.PACK_AB_MERGE_C R9, RZ, R2, RZ ;  /* 0x00000002ff09723e */ /* 0x002fe200048060ff */
[----:B--2---:R-:W-:Y:S02]  /*250d0*/  FMUL R2, R35, UR20 ;  /* 0x0000001423027c20 */ /* 0x004fe40008400000 */
[----:B------:R-:W2:Y:S03]  /*250e0*/  LDL.LU R35, [R1+0x260] ;  /* 0x0002600001237983 */ /* 0x000ea60000300800 */
[----:B------:R-:W-:Y:S01]  /*250f0*/  F2FP.SATFINITE.E5M2.F32.PACK_AB_MERGE_C R11, RZ, R2, RZ ;  /* 0x00000002ff0b723e */ /* 0x000fe200048060ff */
[----:B---3--:R-:W-:Y:S02]  /*25100*/  FMUL R3, R33, UR20 ;  /* 0x0000001421037c20 */ /* 0x008fe40008400000 */
[----:B------:R-:W3:Y:S01]  /*25110*/  LDL.LU R33, [R1+0x264] ;  /* 0x0002640001217983 */ /* 0x000ee20000300800 */
[----:B----4-:R-:W-:-:S03]  /*25120*/  FMUL R2, R32, UR20 ;  /* 0x0000001420027c20 */ /* 0x010fc60008400000 */
[----:B------:R-:W4:Y:S01]  /*25130*/  LDL.LU R32, [R1+0x268] ;  /* 0x0002680001207983 */ /* 0x000f220000300800 */
[C---:B------:R-:W-:Y:S02]  /*25140*/  ISETP.LT.OR P0, PT, R0.reuse, 0xf2, !P3 ;  /* 0x000000f20000780c */ /* 0x040fe40005f01670 */
[C---:B------:R-:W-:Y:S02]  /*25150*/  ISETP.LT.OR P5, PT, R0.reuse, 0xf2, !P2 ;  /* 0x000000f20000780c */ /* 0x040fe400057a1670 */
[C---:B------:R-:W-:Y:S02]  /*25160*/  ISETP.LT.OR P1, PT, R0.reuse, 0xf1, !P2 ;  /* 0x000000f10000780c */ /* 0x040fe40005721670 */
[----:B------:R-:W-:Y:S02]  /*25170*/  ISETP.LT.OR P6, PT, R0, 0xf9, !P3 ;  /* 0x000000f90000780c */ /* 0x000fe40005fc1670 */
[----:B------:R-:W-:Y:S02]  /*25180*/  F2FP.SATFINITE.E5M2.F32.PACK_AB_MERGE_C R13, RZ, R3, RZ ;  /* 0x00000003ff0d723e */ /* 0x000fe400048060ff */
[----:B------:R-:W-:-:S03]  /*25190*/  F2FP.SATFINITE.E5M2.F32.PACK_AB_MERGE_C R5, RZ, R4, RZ ;  /* 0x00000004ff05723e */ /* 0x000fc600048060ff */
[----:B------:R0:W-:Y:S01]  /*251a0*/  @!P0 STG.E.U8 desc[UR14][R24.64+0xf1], R7 ;  /* 0x0000f10718008986 */ /* 0x0001e2000c10110e */
[----:B------:R-:W-:-:S03]  /*251b0*/  ISETP.LT.OR P3, PT, R0, 0xfa, !P3 ;  /* 0x000000fa0000780c */ /* 0x000fc60005f61670 */
[----:B------:R1:W-:Y:S01]  /*251c0*/  @!P5 STG.E.U8 desc[UR14][R26.64+0xf1], R9 ;  /* 0x0000f1091a00d986 */ /* 0x0003e2000c10110e */
[----:B------:R-:W-:Y:S02]  /*251d0*/  ISETP.LT.OR P5, PT, R0, 0xf9, !P2 ;  /* 0x000000f90000780c */ /* 0x000fe400057a1670 */
[----:B0-----:R-:W-:Y:S01]  /*251e0*/  F2FP.SATFINITE.E5M2.F32.PACK_AB_MERGE_C R7, RZ, R2, RZ ;  /* 0x00000002ff07723e */ /* 0x001fe200048060ff */
[----:B------:R-:W-:Y:S01]  /*251f0*/  @!P1 STG.E.U8 desc[UR14][R26.64+0xf0], R5 ;  /* 0x0000f0051a009986 */ /* 0x000fe2000c10110e */
[----:B------:R-:W-:-:S03]  /*25200*/  FMUL R2, R40, UR20 ;  /* 0x0000001428027c20 */ /* 0x000fc60008400000 */
[----:B------:R-:W4:Y:S01]  /*25210*/  LDL.LU R40, [R1+0x26c] ;  /* 0x00026c0001287983 */ /* 0x000f220000300800 */
[----:B------:R-:W-:-:S03]  /*25220*/  FMUL R3, R39, UR20 ;  /* 0x0000001427037c20 */ /* 0x000fc60008400000 */
[----:B------:R-:W4:Y:S01]  /*25230*/  LDL.LU R39, [R1+0x270] ;  /* 0x0002700001277983 */ /* 0x000f220000300800 */
[----:B-1----:R-:W-:-:S03]  /*25240*/  F2FP.SATFINITE.E5M2.F32.PACK_AB_MERGE_C R9, RZ, R2, RZ ;  /* 0x00000002ff09723e */ /* 0x002fc600048060ff */
        /* <DEDUP_REMOVED lines=17> */
[----:B------:R-:W4:Y:S01]  /*25360*/  LDL.LU R32, [R1+0x288] ;  /* 0x0002880001207983 */ /* 0x000f220000300800 */
[----:B------:R-:W-:Y:S02]  /*25370*/  ISETP.GE.AND P1, PT, R34, 0x81, PT ;  /* 0x000000812200780c */ /* 0x000fe40003f26270 */
[C---:B------:R-:W-:Y:S02]  /*25380*/  ISETP.LT.OR P2, PT, R0.reuse, 0xfa, !P2 ;  /* 0x000000fa0000780c */ /* 0x040fe40005741670 */
[C---:B------:R-:W-:Y:S02]  /*25390*/  ISETP.LT.OR P6, PT, R0.reuse, 0x1, !P1 ;  /* 0x000000010000780c */ /* 0x040fe40004fc1670 */
[----:B------:R-:W-:Y:S02]  /*253a0*/  ISETP.LT.OR P3, PT, R0, 0x2, !P1 ;  /* 0x000000020000780c */ /* 0x000fe40004f61670 */
[----:B------:R-:W-:-:S07]  /*253b0*/  ISETP.GE.AND P0, PT, R34, 0x89, PT ;  /* 0x000000892200780c */ /* 0x000fce0003f06270 */
[----:B------:R0:W-:Y:S04]  /*253c0*/  @!P2 STG.E.U8 desc[UR14][R26.64+0xf9], R9 ;  /* 0x0000f9091a00a986 */ /* 0x0001e8000c10110e */
[----:B------:R-:W-:Y:S01]  /*253d0*/  @!P6 STG.E.U8 desc[UR14][R30.64], R11 ;  /* 0x0000000b1e00e986 */ /* 0x000fe2000c10110e */
[C---:B------:R-:W-:Y:S02]  /*253e0*/  ISETP.LT.OR P6, PT, R0.reuse, 0x2, !P0 ;  /* 0x000000020000780c */ /* 0x040fe400047c1670 */
[C---:B------:R-:W-:Y:S01]  /*253f0*/  ISETP.LT.OR P5, PT, R0.reuse, 0x1, !P0 ;  /* 0x000000010000780c */ /* 0x040fe200047a1670 */
[----:B------:R1:W-:Y:S01]  /*25400*/  @!P3 STG.E.U8 desc[UR14][R30.64+0x1], R13 ;  /* 0x0000010d1e00b986 */ /* 0x0003e2000c10110e */
[----:B------:R-:W-:Y:S02]  /*25410*/  ISETP.LT.OR P2, PT, R0, 0xa, !P1 ;  /* 0x0000000a0000780c */ /* 0x000fe40004f41670 */
[----:B0-----:R-:W-:Y:S01]  /*25420*/  F2FP.SATFINITE.E5M2.F32.PACK_AB_MERGE_C R9, RZ, R3, RZ ;  /* 0x00000003ff09723e */ /* 0x001fe200048060ff */
[----:B------:R-:W-:-:S02]  /*25430*/  FMUL R3, R40, UR20 ;  /* 0x0000001428037c20 */ /* 0x000fc40008400000 */
[----:B------:R-:W4:Y:S01]  /*25440*/  LDL.LU R40, [R1+0x28c] ;  /* 0x00028c0001287983 */ /* 0x000f220000300800 */
[----:B-1----:R-:W-:Y:S02]  /*25450*/  F2FP.SATFINITE.E5M2.F32.PACK_AB_MERGE_C R13, RZ, R2, RZ ;  /* 0x00000002ff0d723e */ /* 0x002fe400048060ff */
[C---:B------:R-:W-:Y:S01]  /*25460*/  ISETP.LT.OR P3, PT, R0.reuse, 0x9, !P1 ;  /* 0x000000090000780c */ /* 0x040fe20004f61670 */
[----:B------:R0:W-:Y:S01]  /*25470*/  @!P6 STG.E.U8 desc[UR14][R28.64+0x1], R7 ;  /* 0x000001071c00e986 */ /* 0x0001e2000c10110e */
[----:B------:R-:W-:Y:S01]  /*25480*/  F2FP.SATFINITE.E5M2.F32.PACK_AB_MERGE_C R5, RZ, R5, RZ ;  /* 0x00000005ff05723e */ /* 0x000fe200048060ff */
[----:B------:R-:W-:Y:S02]  /*25490*/  FMUL R2, R39, UR20 ;  /* 0x0000001427027c20 */ /* 0x000fe40008400000 */
[----:B------:R-:W4:Y:S01]  /*254a0*/  LDL.LU R39, [R1+0x290] ;  /* 0x0002900001277983 */ /* 0x000f220000300800 */
[----:B------:R-:W-:Y:S02]  /*254b0*/  F2FP.SATFINITE.E5M2.F32.PACK_AB_MERGE_C R11, RZ, R4, RZ ;  /* 0x00000004ff0b723e */ /* 0x000fe400048060ff */
[----:B------:R-:W-:-:S02]  /*254c0*/  ISETP.LT.OR P6, PT, R0, 0xa, !P0 ;  /* 0x0000000a0000780c */ /* 0x000fc400047c1670 */
[----:B0-----:R-:W-:Y:S01]  /*254d0*/  F2FP.SATFINITE.E5M2.F32.PACK_AB_MERGE_C R7, RZ, R2, RZ ;  /* 0x00000002ff07723e */ /* 0x001fe200048060ff */
[----:B------:R0:W-:Y:S04]  /*254e0*/  @!P5 STG.E.U8 desc[UR14][R28.64], R5 ;  /* 0x000000051c00d986 */ /* 0x0001e8000c10110e */
[----:B------:R-:W-:Y:S04]  /*254f0*/  @!P2 STG.E.U8 desc[UR14][R30.64+0x9], R11 ;  /* 0x0000090b1e00a986 */ /* 0x000fe8000c10110e */
[----:B------:R1:W-:Y:S01]  /*25500*/  @!P3 STG.E.U8 desc[UR14][R30.64+0x8], R9 ;  /* 0x000008091e00b986 */ /* 0x0003e2000c10110e */
[----:B0-----:R-:W-:-:S05]  /*25510*/  F2FP.SATFINITE.E5M2.F32.PACK_AB_MERGE_C R5, RZ, R3, RZ ;  /* 0x00000003ff05723e */ /* 0x001fca00048060ff */
[----:B------:R4:W-:Y:S01]  /*25520*/  @!P6 STG.E.U8 desc[UR14][R28.64+0x9], R5 ;  /* 0x000009051c00e986 */ /* 0x0009e2000c10110e */
[----:B------:R-:W-:-:S03]  /*25530*/  FMUL R4, R38, UR20 ;  /* 0x0000001426047c20 */ /* 0x000fc60008400000 */
[----:B------:R-:W4:Y:S02]  /*25540*/  LDL.LU R38, [R1+0x294] ;  /* 0x0002940001267983 */ /* 0x000f240000300800 */
[----:B-1----:R-:W-:Y:S01]  /*25550*/  F2FP.SATFINITE.E5M2.F32.PACK_AB_MERGE_C R9, RZ, R4, RZ ;  /* 0x00000004ff09723e */ /* 0x002fe200048060ff */
[----:B------:R-:W-:Y:S02]  /*25560*/  FMUL R2, R37, UR20 ;  /* 0x0000001425027c20 */ /* 0x000fe40008400000 */
[----:B------:R-:W4:Y:S03]  /*25570*/  LDL.LU R37, [R1+0x298] ;  /* 0x0002980001257983 */ /* 0x000f260000300800 */
[----:B------:R-:W-:Y:S01]  /*25580*/  F2FP.SATFINITE.E5M2.F32.PACK_AB_MERGE_C R11, RZ, R2, RZ ;  /* 0x00000002ff0b723e */ /* 0x000fe200048060ff */
[----:B------:R-:W-:Y:S02]  /*25590*/  FMUL R2, R36, UR20 ;  /* 0x0000001424027c20 */ /* 0x000fe40008400000 */
[----:B------:R-:W4:Y:S01]  /*255a0*/  LDL.LU R36, [R1+0x29c] ;  /* 0x00029c0001247983 */ /* 0x000f220000300800 */
[----:B--2---:R-:W-:-:S03]  /*255b0*/  FMUL R3, R35, UR20 ;  /* 0x0000001423037c20 */ /* 0x004fc60008400000 */
[----:B------:R-:W2:Y:S01]  /*255c0*/  LDL.LU R35, [R1+0x2a0] ;  /* 0x0002a00001237983 */ /* 0x000ea20000300800 */
[----:B---3--:R-:W-:-:S03]  /*255d0*/  FMUL R4, R33, UR20 ;  /* 0x0000001421047c20 */ /* 0x008fc60008400000 */
[----:B------:R-:W3:Y:S01]  /*255e0*/  LDL.LU R33, [R1+0x2a4] ;  /* 0x0002a40001217983 */ /* 0x000ee20000300800 */
[----:B----4-:R-:W-:-:S03]  /*255f0*/  FMUL R5, R32, UR20 ;  /* 0x0000001420057c20 */ /* 0x010fc60008400000 */
[----:B------:R-:W4:Y:S01]  /*25600*/  LDL.LU R32, [R1+0x2a8] ;  /* 0x0002a80001207983 */ /* 0x000f220000300800 */
[C---:B------:R-:W-:Y:S02]  /*25610*/  ISETP.LT.OR P5, PT, R0.reuse, 0x9, !P0 ;  /* 0x000000090000780c */ /* 0x040fe400047a1670 */
[C---:B------:R-:W-:Y:S02]  /*25620*/  ISETP.LT.OR P3, PT, R0.reuse, 0x11, !P1 ;  /* 0x000000110000780c */ /* 0x040fe40004f61670 */
[C---:B------:R-:W-:Y:S02]  /*25630*/  ISETP.LT.OR P2, PT, R0.reuse, 0x12, !P1 ;  /* 0x000000120000780c */ /* 0x040fe40004f41670 */
[----:B------:R-:W-:-:S07]  /*25640*/  ISETP.LT.OR P6, PT, R0, 0x12, !P0 ;  /* 0x000000120000780c */ /* 0x000fce00047c1670 */
[----:B------:R-:W-:Y:S01]  /*25650*/  @!P5 STG.E.U8 desc[UR14][R28.64+0x8], R13 ;  /* 0x0000080d1c00d986 */ /* 0x000fe2000c10110e */
[----:B------:R-:W-:-:S03]  /*25660*/  ISETP.LT.OR P5, PT, R0, 0x11, !P0 ;  /* 0x000000110000780c */ /* 0x000fc600047a1670 */
[----:B------:R0:W-:Y:S01]  /*25670*/  @!P3 STG.E.U8 desc[UR14][R30.64+0x10], R7 ;  /* 0x000010071e00b986 */ /* 0x0001e2000c10110e */
[----:B------:R-:W-:-:S03]  /*25680*/  ISETP.LT.OR P3, PT, R0, 0x19, !P1 ;  /* 0x000000190000780c */ /* 0x000fc60004f61670 */
[----:B------:R1:W-:Y:S01]  /*25690*/  @!P2 STG.E.U8 desc[UR14][R30.64+0x11], R9 ;  /* 0x000011091e00a986 */ /* 0x0003e2000c10110e */
[----:B------:R-:W-:Y:S02]  /*256a0*/  ISETP.LT.OR P2, PT, R0, 0x1a, !P1 ;  /* 0x0000001a0000780c */ /* 0x000fe40004f41670 */
[----:B0-----:R-:W-:Y:S01]  /*256b0*/  F2FP.SATFINITE.E5M2.F32.PACK_AB_MERGE_C R7, RZ, R2, RZ ;  /* 0x00000002ff07723e */ /* 0x001fe200048060ff */
[----:B------:R-:W-:Y:S01]  /*256c0*/  FMUL R2, R40, UR20 ;  /* 0x0000001428027c20 */ /* 0x000fe20008400000 */
[----:B-1----:R-:W-:Y:S01]  /*256d0*/  F2FP.SATFINITE.E5M2.F32.PACK_AB_MERGE_C R9, RZ, R3, RZ ;  /* 0x00000003ff09723e */ /* 0x002fe200048060ff */
[----:B------:R-:W4:Y:S01]  /*256e0*/  LDL.LU R40, [R1+0x2ac] ;  /* 0x0002ac0001287983 */ /* 0x000f220000300800 */
[----:B------:R-:W-:-:S03]  /*256f0*/  F2FP.SATFINITE.E5M2.F32.PACK_AB_MERGE_C R13, RZ, R4, RZ ;  /* 0x00000004ff0d723e */ /* 0x000fc600048060ff */
[----:B------:R0:W-:Y:S01]  /*25700*/  @!P6 STG.E.U8 desc[UR14][R28.64+0x11], R7 ;  /* 0x000011071c00e986 */ /* 0x0001e2000c10110e */
[----:B------:R-:W-:Y:S01]  /*25710*/  ISETP.LT.OR P6, PT, R0, 0x1a, !P0 ;  /* 0x0000001a0000780c */ /* 0x000fe200047c1670 */
[----:B------:R-:W-:Y:S02]  /*25720*/  FMUL R3, R39, UR20 ;  /* 0x0000001427037c20 */ /* 0x000fe40008400000 */
[----:B------:R-:W4:Y:S01]  /*25730*/  LDL.LU R39, [R1+0x2b0] ;  /* 0x0002b00001277983 */ /* 0x000f220000300800 */
[----:B0-----:R-:W-:-:S03]  /*25740*/  F2FP.SATFINITE.E5M2.F32.PACK_AB_MERGE_C R7, RZ, R2, RZ ;  /* 0x00000002ff07723e */ /* 0x001fc600048060ff */
[----:B------:R-:W-:Y:S04]  /*25750*/  @!P5 STG.E.U8 desc[UR14][R28.64+0x10], R11 ;  /* 0x0000100b1c00d986 */ /* 0x000fe8000c10110e */
[----:B------:R0:W-:Y:S04]  /*25760*/  @!P3 STG.E.U8 desc[UR14][R30.64+0x18], R9 ;  /* 0x000018091e00b986 */ /* 0x0001e8000c10110e */
[----:B------:R1:W-:Y:S01]  /*25770*/  @!P2 STG.E.U8 desc[UR14][R30.64+0x19], R13 ;  /* 0x0000190d1e00a986 */ /* 0x0003e2000c10110e */
[----:B0-----:R-:W-:-:S03]  /*25780*/  F2FP.SATFINITE.E5M2.F32.PACK_AB_MERGE_C R9, RZ, R3, RZ ;  /* 0x00000003ff09723e */ /* 0x001fc600048060ff */
[----:B------:R0:W-:Y:S01]  /*25790*/  @!P6 STG.E.U8 desc[UR14][R28.64+0x19], R7 ;  /* 0x000019071c00e986 */ /* 0x0001e2000c10110e */
[----:B------:R-:W-:-:S03]  /*257a0*/  FMUL R4, R38, UR20 ;  /* 0x0000001426047c20 */ /* 0x000fc60008400000 */
[----:B------:R-:W4:Y:S02]  /*257b0*/  LDL.LU R38, [R1+0x2b4] ;  /* 0x0002b40001267983 */ /* 0x000f240000300800 */
[----:B------:R-:W-:Y:S01]  /*257c0*/  F2FP.SATFINITE.E5M2.F32.PACK_AB_MERGE_C R11, RZ, R4, RZ ;  /* 0x00000004ff0b723e */ /* 0x000fe200048060ff */
[----:B------:R-:W-:Y:S02]  /*257d0*/  FMUL R2, R37, UR20 ;  /* 0x0000001425027c20 */ /* 0x000fe40008400000 */
[----:B------:R-:W4:Y:S03]  /*257e0*/  LDL.LU R37, [R1+0x2b8] ;  /* 0x0002b80001257983 */ /* 0x000f260000300800 */
[----:B-1----:R-:W-:Y:S01]  /*257f0*/  F2FP.SATFINITE.E5M2.F32.PACK_AB_MERGE_C R13, RZ, R2, RZ ;  /* 0x00000002ff0d723e */ /* 0x002fe200048060ff */
[----:B------:R-:W-:Y:S02]  /*25800*/  FMUL R3, R36, UR20 ;  /* 0x0000001424037c20 */ /* 0x000fe40008400000 */
[----:B------:R-:W4:Y:S01]  /*25810*/  LDL.LU R36, [R1+0x2bc] ;  /* 0x0002bc0001247983 */ /* 0x000f220000300800 */
[----:B--2---:R-:W-:-:S03]  /*25820*/  FMUL R2, R35, UR20 ;  /* 0x0000001423027c20 */ /* 0x004fc60008400000 */
[----:B------:R-:W2:Y:S02]  /*25830*/  LDL.LU R35, [R1+0x2c0] ;  /* 0x0002c00001237983 */ /* 0x000ea40000300800 */
[----:B0-----:R-:W-:Y:S01]  /*25840*/  F2FP.SATFINITE.E5M2.F32.PACK_AB_MERGE_C R7, RZ, R2, RZ ;  /* 0x00000002ff07723e */ /* 0x001fe200048060ff */
[----:B---3--:R-:W-:Y:S02]  /*25850*/  FMUL R4, R33, UR20 ;  /* 0x0000001421047c20 */ /* 0x008fe40008400000 */
[----:B------:R-:W3:Y:S01]  /*25860*/  LDL.LU R33, [R1+0x2c4] ;  /* 0x0002c40001217983 */ /* 0x000ee20000300800 */
[----:B----4-:R-:W-:-:S03]  /*25870*/  FMUL R2, R32, UR20 ;  /* 0x0000001420027c20 */ /* 0x010fc60008400000 */
[----:B------:R-:W4:Y:S01]  /*25880*/  LDL.LU R32, [R1+0x2c8] ;  /* 0x0002c80001207983 */ /* 0x000f220000300800 */
[C---:B------:R-:W-:Y:S02]  /*25890*/  ISETP.LT.OR P5, PT, R0.reuse, 0x19, !P0 ;  /* 0x000000190000780c */ /* 0x040fe400047a1670 */
[C---:B------:R-:W-:Y:S02]  /*258a0*/  ISETP.LT.OR P3, PT, R0.reuse, 0x21, !P1 ;  /* 0x000000210000780c */ /* 0x040fe40004f61670 */
[C---:B------:R-:W-:Y:S02]  /*258b0*/  ISETP.LT.OR P2, PT, R0.reuse, 0x22, !P1 ;  /* 0x000000220000780c */ /* 0x040fe40004f41670 */
[----:B------:R-:W-:Y:S02]  /*258c0*/  F2FP.SATFINITE.E5M2.F32.PACK_AB_MERGE_C R5, RZ, R5, RZ ;  /* 0x00000005ff05723e */ /* 0x000fe400048060ff */
[----:B------:R-:W-:-:S05]  /*258d0*/  ISETP.LT.OR P6, PT, R0, 0x22, !P0 ;  /* 0x000000220000780c */ /* 0x000fca00047c1670 */
[----:B------:R0:W-:Y:S01]  /*258e0*/  @!P5 STG.E.U8 desc[UR14][R28.64+0x18], R5 ;  /* 0x000018051c00d986 */ /* 0x0001e2000c10110e */
[----:B------:R-:W-:-:S03]  /*258f0*/  ISETP.LT.OR P5, PT, R0, 0x21, !P0 ;  /* 0x000000210000780c */ /* 0x000fc600047a1670 */
[----:B------:R-:W-:Y:S01]  /*25900*/  @!P3 STG.E.U8 desc[UR14][R30.64+0x20], R9 ;  /* 0x000020091e00b986 */ /* 0x000fe2000c10110e */
[----:B------:R-:W-:-:S03]  /*25910*/  ISETP.LT.OR P3, PT, R0, 0x29, !P1 ;  /* 0x000000290000780c */ /* 0x000fc60004f61670 */
[----:B------:R1:W-:Y:S01]  /*25920*/  @!P2 STG.E.U8 desc[UR14][R30.64+0x21], R11 ;  /* 0x0000210b1e00a986 */ /* 0x0003e2000c10110e */
[----:B------:R-:W-:Y:S02]  /*25930*/  ISETP.LT.OR P2, PT, R0, 0x2a, !P1 ;  /* 0x0000002a0000780c */ /* 0x000fe40004f41670 */
[----:B0-----:R-:W-:Y:S02]  /*25940*/  F2FP.SATFINITE.E5M2.F32.PACK_AB_MERGE_C R5, RZ, R3, RZ ;  /* 0x00000003ff05723e */ /* 0x001fe400048060ff */
[----:B-1----:R-:W-:Y:S01]  /*25950*/  F2FP.SATFINITE.E5M2.F32.PACK_AB_MERGE_C R11, RZ, R2, RZ ;  /* 0x00000002ff0b723e */ /* 0x002fe200048060ff */
[----:B------:R-:W-:Y:S02]  /*25960*/  FMUL R2, R40, UR20 ;  /* 0x0000001428027c20 */ /* 0x000fe40008400000 */
[----:B------:R-:W4:Y:S01]  /*25970*/  LDL.LU R40, [R1+0x2cc] ;  /* 0x0002cc0001287983 */ /* 0x000f220000300800 */
[----:B------:R-:W-:-:S03]  /*25980*/  F2FP.SATFINITE.E5M2.F32.PACK_AB_MERGE_C R9, RZ, R4, RZ ;  /* 0x00000004ff09723e */ /* 0x000fc600048060ff */
[----:B------:R-:W-:Y:S01]  /*25990*/  @!P6 STG.E.U8 desc[UR14][R28.64+0x21], R5 ;  /* 0x000021051c00e986 */ /* 0x000fe2000c10110e */
[----:B------:R-:W-:-:S03]  /*259a0*/  FMUL R3, R39, UR20 ;  /* 0x0000001427037c20 */ /* 0x000fc60008400000 */
[----:B------:R-:W4:Y:S01]  /*259b0*/  LDL.LU R39, [R1+0x2d0] ;  /* 0x0002d00001277983 */ /* 0x000f220000300800 */
[----:B------:R-:W-:-:S03]  /*259c0*/  ISETP.LT.OR P6, PT, R0, 0x2a, !P0 ;  /* 0x0000002a0000780c */ /* 0x000fc600047c1670 */
[----:B------:R-:W-:Y:S04]  /*259d0*/  @!P5 STG.E.U8 desc[UR14][R28.64+0x20], R13 ;  /* 0x0000200d1c00d986 */ /* 0x000fe8000c10110e */
[----:B------:R0:W-:Y:S04]  /*259e0*/  @!P3 STG.E.U8 desc[UR14][R30.64+0x28], R7 ;  /* 0x000028071e00b986 */ /* 0x0001e8000c10110e */
[----:B------:R1:W-:Y:S01]  /*259f0*/  @!P2 STG.E.U8 desc[UR14][R30.64+0x29], R9 ;  /* 0x000029091e00a986 */ /* 0x0003e2000c10110e */
[----:B0-----:R-:W-:Y:S02]  /*25a00*/  F2FP.SATFINITE.E5M2.F32.PACK_AB_MERGE_C R7, RZ, R2, RZ ;  /* 0x00000002ff07723e */ /* 0x001fe400048060ff */
[----:B-1----:R-:W-:-:S03]  /*25a10*/  F2FP.SATFINITE.E5M2.F32.PACK_AB_MERGE_C R9, RZ, R3, RZ ;  /* 0x00000003ff09723e */ /* 0x002fc600048060ff */
[----:B------:R0:W-:Y:S01]  /*25a20*/  @!P6 STG.E.U8 desc[UR14][R28.64+0x29], R7 ;  /* 0x000029071c00e986 */ /* 0x0001e2000c10110e */
[----:B------:R-:W-:-:S03]  /*25a30*/  FMUL R4, R38, UR20 ;  /* 0x0000001426047c20 */ /* 0x000fc60008400000 */
[----:B------:R-:W4:Y:S02]  /*25a40*/  LDL.LU R38, [R1+0x2d4] ;  /* 0x0002d40001267983 */ /* 0x000f240000300800 */
[----:B------:R-:W-:Y:S01]  /*25a50*/  F2FP.SATFINITE.E5M2.F32.PACK_AB_MERGE_C R13, RZ, R4, RZ ;  /* 0x00000004ff0d723e */ /* 0x000fe200048060ff */
        /* <DEDUP_REMOVED lines=21> */
[----:B------:R-:W-:Y:S02]  /*25bb0*/  F2FP.SATFINITE.E5M2.F32.PACK_AB_MERGE_C R5, RZ, R5, RZ ;  /* 0x00000005ff05723e */ /* 0x000fe400048060ff */
[----:B0-----:R-:W-:Y:S02]  /*25bc0*/  F2FP.SATFINITE.E5M2.F32.PACK_AB_MERGE_C R13, RZ, R2, RZ ;  /* 0x00000002ff0d723e */ /* 0x001fe400048060ff */
[----:B-1----:R-:W-:Y:S01]  /*25bd0*/  F2FP.SATFINITE.E5M2.F32.PACK_AB_MERGE_C R9, RZ, R3, RZ ;  /* 0x00000003ff09723e */ /* 0x002fe200048060ff */
[----:B------:R-:W-:Y:S02]  /*25be0*/  FMUL R3, R40, UR20 ;  /* 0x0000001428037c20 */ /* 0x000fe40008400000 */
[----:B------:R-:W4:Y:S01]  /*25bf0*/  LDL.LU R40, [R1+0x2ec] ;  /* 0x0002ec0001287983 */ /* 0x000f220000300800 */
[----:B------:R-:W-:Y:S01]  /*25c00*/  F2FP.SATFINITE.E5M2.F32.PACK_AB_MERGE_C R11, RZ, R4, RZ ;  /* 0x00000004ff0b723e */ /* 0x000fe200048060ff */
[----:B------:R-:W-:-:S02]  /*25c10*/  FMUL R2, R39, UR20 ;  /* 0x0000001427027c20 */ /* 0x000fc40008400000 */
[----:B------:R-:W4:Y:S04]  /*25c20*/  LDL.LU R39, [R1+0x2f0] ;  /* 0x0002f00001277983 */ /* 0x000f280000300800 */
[----:B------:R0:W-:Y:S01]  /*25c30*/  @!P6 STG.E.U8 desc[UR14][R28.64+0x31], R7 ;  /* 0x000031071c00e986 */ /* 0x0001e2000c10110e */
[----:B------:R-:W-:-:S03]  /*25c40*/  ISETP.LT.OR P6, PT, R0, 0x3a, !P0 ;  /* 0x0000003a0000780c */ /* 0x000fc600047c1670 */
[----:B------:R1:W-:Y:S01]  /*25c50*/  @!P5 STG.E.U8 desc[UR14][R28.64+0x30], R5 ;  /* 0x000030051c00d986 */ /* 0x0003e2000c10110e */
[----:B0-----:R-:W-:-:S03]  /*25c60*/  F2FP.SATFINITE.E5M2.F32.PACK_AB_MERGE_C R7, RZ, R2, RZ ;  /* 0x00000002ff07723e */ /* 0x001fc600048060ff */
[----:B------:R-:W-:Y:S01]  /*25c70*/  @!P2 STG.E.U8 desc[UR14][R30.64+0x39], R11 ;  /* 0x0000390b1e00a986 */ /* 0x000fe2000c10110e */
[----:B-1----:R-:W-:-:S03]  /*25c80*/  F2FP.SATFINITE.E5M2.F32.PACK_AB_MERGE_C R5, RZ, R3, RZ ;  /* 0x00000003ff05723e */ /* 0x002fc600048060ff */
[----:B------:R0:W-:Y:S04]  /*25c90*/  @!P3 STG.E.U8 desc[UR14][R30.64+0x38], R9 ;  /* 0x000038091e00b986 */ /* 0x0001e8000c10110e */
[----:B------:R4:W-:Y:S01]  /*25ca0*/  @!P6 STG.E.U8 desc[UR14][R28.64+0x39], R5 ;  /* 0x000039051c00e986 */ /* 0x0009e2000c10110e */
[----:B------:R-:W-:-:S03]  /*25cb0*/  FMUL R4, R38, UR20 ;  /* 0x0000001426047c20 */ /* 0x000fc60008400000 */
[----:B------:R-:W4:Y:S02]  /*25cc0*/  LDL.LU R38, [R1+0x2f4] ;  /* 0x0002f40001267983 */ /* 0x000f240000300800 */
[----:B0-----:R-:W-:Y:S01]  /*25cd0*/  F2FP.SATFINITE.E5M2.F32.PACK_AB_MERGE_C R9, RZ, R4, RZ ;  /* 0x00000004ff09723e */ /* 0x001fe200048060ff */
        /* <DEDUP_REMOVED lines=26> */
[----:B------:R0:W-:Y:S01]  /*25e80*/  @!P6 STG.E.U8 desc[UR14][R28.64+0x41], R7 ;  /* 0x000041071c00e986 */ /* 0x0001e2000c10110e */
[----:B------:R-:W-:-:S03]  /*25e90*/  FMUL R3, R39, UR20 ;  /* 0x0000001427037c20 */ /* 0x000fc60008400000 */
[----:B------:R-:W4:Y:S01]  /*25ea0*/  LDL.LU R39, [R1+0x310] ;  /* 0x0003100001277983 */ /* 0x000f220000300800 */
[----:B------:R-:W-:Y:S02]  /*25eb0*/  ISETP.LT.OR P6, PT, R0, 0x4a, !P0 ;  /* 0x0000004a0000780c */ /* 0x000fe400047c1670 */
[----:B0-----:R-:W-:Y:S01]  /*25ec0*/  F2FP.SATFINITE.E5M2.F32.PACK_AB_MERGE_C R7, RZ, R2, RZ ;  /* 0x00000002ff07723e */ /* 0x001fe200048060ff */
        /* <DEDUP_REMOVED lines=155> */
[----:B------:R-:W-:Y:S01]  /*26880*/  F2FP.SATFINITE.E5M2.F32.PACK_AB_MERGE_C R9, RZ, R4, RZ ;  /* 0x00000004ff09723e */ /* 0x000fe200048060ff */
[----:B------:R-:W-:-:S02]  /*26890*/  FMUL R3, R39, UR20 ;  /* 0x0000001427037c20 */ /* 0x000fc40008400000 */
[----:B------:R-:W4:Y:S04]  /*268a0*/  LDL.LU R39, [R1+0x390] ;  /* 0x0003900001277983 */ /* 0x000f280000300800 */
[----:B------:R-:W-:Y:S04]  /*268b0*/  @!P6 STG.E.U8 desc[UR14][R28.64+0x81], R5 ;  /* 0x000081051c00e986 */ /* 0x000fe8000c10110e */
[----:B------:R-:W-:Y:S04]  /*268c0*/  @!P5 STG.E.U8 desc[UR14][R28.64+0x80], R13 ;  /* 0x0000800d1c00d986 */ /* 0x000fe8000c10110e */
[----:B------:R0:W-:Y:S04]  /*268d0*/  @!P3 STG.E.U8 desc[UR14][R30.64+0x88], R7 ;  /* 0x000088071e00b986 */ /* 0x0001e8000c10110e */
[----:B------:R1:W-:Y:S01]  /*268e0*/  @!P2 STG.E.U8 desc[UR14][R30.64+0x89], R9 ;  /* 0x000089091e00a986 */ /* 0x0003e2000c10110e */
[----:B0-----:R-:W-:-:S02]  /*268f0*/  F2FP.SATFINITE.E5M2.F32.PACK_AB_MERGE_C R7, RZ, R2, RZ ;  /* 0x00000002ff07723e */ /* 0x001fc400048060ff */
[----:B-1----:R-:W-:Y:S01]  /*26900*/  F2FP.SATFINITE.E5M2.F32.PACK_AB_MERGE_C R9, RZ, R3, RZ ;  /* 0x00000003ff09723e */ /* 0x002fe200048060ff */
[----:B------:R-:W-:Y:S02]  /*26910*/  FMUL R4, R38, UR20 ;  /* 0x0000001426047c20 */ /* 0x000fe40008400000 */
[----:B------:R-:W4:Y:S03]  /*26920*/  LDL.LU R38, [R1+0x394] ;  /* 0x0003940001267983 */ /* 0x000f260000300800 */
[----:B------:R-:W-:Y:S01]  /*26930*/  F2FP.SATFINITE.E5M2.F32.PACK_AB_MERGE_C R13, RZ, R4, RZ ;  /* 0x00000004ff0d723e */ /* 0x000fe200048060ff */
[----:B------:R-:W-:Y:S02]  /*26940*/  FMUL R5, R37, UR20 ;  /* 0x0000001425057c20 */ /* 0x000fe40008400000 */
[----:B------:R-:W4:Y:S01]  /*26950*/  LDL.LU R37, [R1+0x398] ;  /* 0x0003980001257983 */ /* 0x000f220000300800 */
[----:B------:R-:W-:-:S03]  /*26960*/  FMUL R2, R36, UR20 ;  /* 0x0000001424027c20 */ /* 0x000fc60008400000 */
[----:B------:R-:W4:Y:S01]  /*26970*/  LDL.LU R36, [R1+0x39c] ;  /* 0x00039c0001247983 */ /* 0x000f220000300800 */
[----:B--2---:R-:W-:-:S03]  /*26980*/  FMUL R3, R35, UR20 ;  /* 0x0000001423037c20 */ /* 0x004fc60008400000 */
[----:B------:R-:W2:Y:S01]  /*26990*/  LDL.LU R35, [R1+0x3a0] ;  /* 0x0003a00001237983 */ /* 0x000ea20000300800 */
        /* <DEDUP_REMOVED lines=9> */
[----:B------:R0:W-:Y:S01]  /*26a30*/  @!P6 STG.E.U8 desc[UR14][R28.64+0x89], R7 ;  /* 0x000089071c00e986 */ /* 0x0001e2000c10110e */
[----:B------:R-:W-:-:S03]  /*26a40*/  ISETP.LT.OR P6, PT, R0, 0x92, !P0 ;  /* 0x000000920000780c */ /* 0x000fc600047c1670 */
[----:B------:R-:W-:Y:S01]  /*26a50*/  @!P5 STG.E.U8 desc[UR14][R28.64+0x88], R11 ;  /* 0x0000880b1c00d986 */ /* 0x000fe2000c10110e */
[----:B------:R-:W-:-:S03]  /*26a60*/  ISETP.LT.OR P5, PT, R0, 0x91, !P0 ;  /* 0x000000910000780c */ /* 0x000fc600047a1670 */
[----:B------:R1:W-:Y:S01]  /*26a70*/  @!P3 STG.E.U8 desc[UR14][R30.64+0x90], R9 ;  /* 0x000090091e00b986 */ /* 0x0003e2000c10110e */
[C---:B------:R-:W-:Y:S02]  /*26a80*/  ISETP.LT.OR P3, PT, R0.reuse, 0x99, !P1 ;  /* 0x000000990000780c */ /* 0x040fe40004f61670 */
[----:B0-----:R-:W-:Y:S01]  /*26a90*/  F2FP.SATFINITE.E5M2.F32.PACK_AB_MERGE_C R7, RZ, R2, RZ ;  /* 0x00000002ff07723e */ /* 0x001fe200048060ff */
[----:B------:R-:W-:Y:S01]  /*26aa0*/  @!P2 STG.E.U8 desc[UR14][R30.64+0x91], R13 ;  /* 0x0000910d1e00a986 */ /* 0x000fe2000c10110e */
[----:B------:R-:W-:Y:S02]  /*26ab0*/  ISETP.LT.OR P2, PT, R0, 0x9a, !P1 ;  /* 0x0000009a0000780c */ /* 0x000fe40004f41670 */
        /* <DEDUP_REMOVED lines=86> */
[----:B------:R0:W-:Y:S01]  /*27020*/  @!P6 STG.E.U8 desc[UR14][R28.64+0xb1], R7 ;  /* 0x0000b1071c00e986 */ /* 0x0001e2000c10110e */
[----:B------:R-:W-:-:S03]  /*27030*/  ISETP.LT.OR P6, PT, R0, 0xba, !P0 ;  /* 0x000000ba0000780c */ /* 0x000fc600047c1670 */
[----:B------:R-:W4:Y:S04]  /*27040*/  LDL.LU R39, [R1+0x3f0] ;  /* 0x0003f00001277983 */ /* 0x000f280000300800 */
        /* <DEDUP_REMOVED lines=33> */
[----:B------:R0:W-:Y:S01]  /*27260*/  @!P6 STG.E.U8 desc[UR14][R28.64+0xc1], R7 ;  /* 0x0000c1071c00e986 */ /* 0x0001e2000c10110e */
[----:B------:R-:W-:-:S03]  /*27270*/  ISETP.LT.OR P6, PT, R0, 0xca, !P0 ;  /* 0x000000ca0000780c */ /* 0x000fc600047c1670 */
[----:B------:R-:W4:Y:S01]  /*27280*/  LDL.LU R40, [R1+0x40c] ;  /* 0x00040c0001287983 */ /* 0x000f220000300800 */
[----:B------:R-:W-:Y:S01]  /*27290*/  F2FP.SATFINITE.E5M2.F32.PACK_AB_MERGE_C R13, RZ, R4, RZ ;  /* 0x00000004ff0d723e */ /* 0x000fe200048060ff */
        /* <DEDUP_REMOVED lines=24> */
[C---:B------:R-:W-:Y:S01]  /*27420*/  ISETP.LT.OR P3, PT, R0.reuse, 0xd1, !P1 ;  /* 0x000000d10000780c */ /* 0x040fe20004f61670 */
[----:B------:R-:W4:Y:S01]  /*27430*/  LDL.LU R42, [R1+0x42c] ;  /* 0x00042c00012a7983 */ /* 0x000f220000300800 */
[C---:B------:R-:W-:Y:S02]  /*27440*/  ISETP.LT.OR P2, PT, R0.reuse, 0xd2, !P1 ;  /* 0x000000d20000780c */ /* 0x040fe40004f41670 */
[----:B------:R-:W-:Y:S02]  /*27450*/  ISETP.LT.OR P6, PT, R0, 0xd2, !P0 ;  /* 0x000000d20000780c */ /* 0x000fe400047c1670 */
[----:B------:R-:W-:-:S05]  /*27460*/  F2FP.SATFINITE.E5M2.F32.PACK_AB_MERGE_C R5, RZ, R5, RZ ;  /* 0x00000005ff05723e */ /* 0x000fca00048060ff */
[----:B------:R0:W-:Y:S01]  /*27470*/  @!P5 STG.E.U8 desc[UR14][R28.64+0xc8], R5 ;  /* 0x0000c8051c00d986 */ /* 0x0001e2000c10110e */
[----:B------:R-:W-:-:S03]  /*27480*/  ISETP.LT.OR P5, PT, R0, 0xd1, !P0 ;  /* 0x000000d10000780c */ /* 0x000fc600047a1670 */
[----:B------:R-:W-:Y:S01]  /*27490*/  @!P3 STG.E.U8 desc[UR14][R30.64+0xd0], R9 ;  /* 0x0000d0091e00b986 */ /* 0x000fe2000c10110e */
[----:B------:R-:W-:-:S03]  /*274a0*/  ISETP.LT.OR P3, PT, R0, 0xd9, !P1 ;  /* 0x000000d90000780c */ /* 0x000fc60004f61670 */
[----:B------:R1:W-:Y:S01]  /*274b0*/  @!P2 STG.E.U8 desc[UR14][R30.64+0xd1], R11 ;  /* 0x0000d10b1e00a986 */ /* 0x0003e2000c10110e */
[----:B0-----:R-:W-:Y:S02]  /*274c0*/  F2FP.SATFINITE.E5M2.F32.PACK_AB_MERGE_C R5, RZ, R3, RZ ;  /* 0x00000003ff05723e */ /* 0x001fe400048060ff */
[----:B------:R-:W-:-:S03]  /*274d0*/  ISETP.LT.OR P2, PT, R0, 0xda, !P1 ;  /* 0x000000da0000780c */ /* 0x000fc60004f41670 */
[----:B------:R-:W-:Y:S01]  /*274e0*/  @!P6 STG.E.U8 desc[UR14][R28.64+0xd1], R5 ;  /* 0x0000d1051c00e986 */ /* 0x000fe2000c10110e */
[----:B-1----:R-:W-:Y:S02]  /*274f0*/  F2FP.SATFINITE.E5M2.F32.PACK_AB_MERGE_C R11, RZ, R2, RZ ;  /* 0x00000002ff0b723e */ /* 0x002fe400048060ff */
[----:B------:R-:W-:Y:S01]  /*27500*/  ISETP.LT.OR P6, PT, R0, 0xda, !P0 ;  /* 0x000000da0000780c */ /* 0x000fe200047c1670 */
[----:B------:R-:W-:Y:S02]  /*27510*/  FMUL R2, R40, UR20 ;  /* 0x0000001428027c20 */ /* 0x000fe40008400000 */
[----:B------:R-:W4:Y:S01]  /*27520*/  LDL.LU R40, [R1+0x430] ;  /* 0x0004300001287983 */ /* 0x000f220000300800 */
[----:B------:R-:W-:-:S03]  /*27530*/  FMUL R3, R39, UR20 ;  /* 0x0000001427037c20 */ /* 0x000fc60008400000 */
[----:B------:R-:W4:Y:S01]  /*27540*/  LDL.LU R39, [R1+0x434] ;  /* 0x0004340001277983 */ /* 0x000f220000300800 */
[----:B------:R-:W-:-:S03]  /*27550*/  F2FP.SATFINITE.E5M2.F32.PACK_AB_MERGE_C R9, RZ, R4, RZ ;  /* 0x00000004ff09723e */ /* 0x000fc600048060ff */
        /* <DEDUP_REMOVED lines=13> */
[----:B--2---:R-:W-:Y:S01]  /*27630*/  FMUL R3, R35, UR20 ;  /* 0x0000001423037c20 */ /* 0x004fe20008400000 */
[----:B0-----:R-:W-:Y:S02]  /*27640*/  F2FP.SATFINITE.E5M2.F32.PACK_AB_MERGE_C R7, RZ, R2, RZ ;  /* 0x00000002ff07723e */ /* 0x001fe400048060ff */
        /* <DEDUP_REMOVED lines=15> */
[----:B------:R-:W-:Y:S02]  /*27740*/  F2FP.SATFINITE.E5M2.F32.PACK_AB_MERGE_C R5, RZ, R5, RZ ;  /* 0x00000005ff05723e */ /* 0x000fe400048060ff */
[----:B0-----:R-:W-:Y:S01]  /*27750*/  F2FP.SATFINITE.E5M2.F32.PACK_AB_MERGE_C R11, RZ, R4, RZ ;  /* 0x00000004ff0b723e */ /* 0x001fe200048060ff */
[----:B------:R0:W-:Y:S01]  /*27760*/  @!P6 STG.E.U8 desc[UR14][R28.64+0xe1], R7 ;  /* 0x0000e1071c00e986 */ /* 0x0001e2000c10110e */
[C---:B------:R-:W-:Y:S02]  /*27770*/  ISETP.LT.OR P6, PT, R0.reuse, 0xea, !P0 ;  /* 0x000000ea0000780c */ /* 0x040fe400047c1670 */
[----:B-1----:R-:W-:Y:S01]  /*27780*/  F2FP.SATFINITE.E5M2.F32.PACK_AB_MERGE_C R9, RZ, R3, RZ ;  /* 0x00000003ff09723e */ /* 0x002fe200048060ff */
[----:B------:R1:W-:Y:S01]  /*27790*/  @!P5 STG.E.U8 desc[UR14][R28.64+0xe0], R5 ;  /* 0x0000e0051c00d986 */ /* 0x0003e2000c10110e */
[----:B------:R-:W-:-:S03]  /*277a0*/  ISETP.LT.OR P5, PT, R0, 0xe9, !P0 ;  /* 0x000000e90000780c */ /* 0x000fc600047a1670 */
[----:B------:R-:W-:Y:S01]  /*277b0*/  @!P2 STG.E.U8 desc[UR14][R30.64+0xe9], R11 ;  /* 0x0000e90b1e00a986 */ /* 0x000fe2000c10110e */
[----:B------:R-:W-:Y:S01]  /*277c0*/  ISETP.LT.OR P2, PT, R0, 0xf2, !P1 ;  /* 0x000000f20000780c */ /* 0x000fe20004f41670 */
[----:B------:R-:W-:Y:S02]  /*277d0*/  FMUL R3, R42, UR20 ;  /* 0x000000142a037c20 */ /* 0x000fe40008400000 */
[----:B------:R1:W-:Y:S01]  /*277e0*/  @!P3 STG.E.U8 desc[UR14][R30.64+0xe8], R9 ;  /* 0x0000e8091e00b986 */ /* 0x0003e2000c10110e */
[----:B------:R-:W-:Y:S02]  /*277f0*/  ISETP.LT.OR P3, PT, R0, 0xf1, !P1 ;  /* 0x000000f10000780c */ /* 0x000fe40004f61670 */
[----:B------:R-:W-:Y:S01]  /*27800*/  F2FP.SATFINITE.E5M2.F32.PACK_AB_MERGE_C R13, RZ, R2, RZ ;  /* 0x00000002ff0d723e */ /* 0x000fe200048060ff */
[----:B------:R-:W-:Y:S01]  /*27810*/  FMUL R4, R39, UR20 ;  /* 0x0000001427047c20 */ /* 0x000fe20008400000 */
[----:B------:R-:W-:Y:S01]  /*27820*/  FMUL R2, R40, UR20 ;  /* 0x0000001428027c20 */ /* 0x000fe20008400000 */
[----:B------:R-:W-:-:S03]  /*27830*/  F2FP.SATFINITE.E5M2.F32.PACK_AB_MERGE_C R3, RZ, R3, RZ ;  /* 0x00000003ff03723e */ /* 0x000fc600048060ff */
[----:B0-----:R-:W-:Y:S02]  /*27840*/  F2FP.SATFINITE.E5M2.F32.PACK_AB_MERGE_C R7, RZ, R4, RZ ;  /* 0x00000004ff07723e */ /* 0x001fe400048060ff */
[----:B-1----:R-:W-:Y:S01]  /*27850*/  F2FP.SATFINITE.E5M2.F32.PACK_AB_MERGE_C R5, RZ, R2, RZ ;  /* 0x00000002ff05723e */ /* 0x002fe200048060ff */
[----:B------:R-:W-:Y:S01]  /*27860*/  @!P5 STG.E.U8 desc[UR14][R28.64+0xe8], R13 ;  /* 0x0000e80d1c00d986 */ /* 0x000fe2000c10110e */
[----:B------:R-:W-:-:S03]  /*27870*/  ISETP.LT.OR P5, PT, R0, 0xf1, !P0 ;  /* 0x000000f10000780c */ /* 0x000fc600047a1670 */
[----:B------:R2:W-:Y:S01]  /*27880*/  @!P6 STG.E.U8 desc[UR14][R28.64+0xe9], R3 ;  /* 0x0000e9031c00e986 */ /* 0x0005e2000c10110e */
[----:B------:R-:W-:-:S03]  /*27890*/  ISETP.LT.OR P6, PT, R0, 0xf2, !P0 ;  /* 0x000000f20000780c */ /* 0x000fc600047c1670 */
[----:B------:R0:W-:Y:S01]  /*278a0*/  @!P2 STG.E.U8 desc[UR14][R30.64+0xf1], R7 ;  /* 0x0000f1071e00a986 */ /* 0x0001e2000c10110e */
[C---:B------:R-:W-:Y:S02]  /*278b0*/  ISETP.LT.OR P2, PT, R0.reuse, 0xf9, !P1 ;  /* 0x000000f90000780c */ /* 0x040fe40004f41670 */
[C---:B------:R-:W-:Y:S01]  /*278c0*/  ISETP.LT.OR P1, PT, R0.reuse, 0xfa, !P1 ;  /* 0x000000fa0000780c */ /* 0x040fe20004f21670 */
[----:B------:R4:W-:Y:S01]  /*278d0*/  @!P3 STG.E.U8 desc[UR14][R30.64+0xf0], R5 ;  /* 0x0000f0051e00b986 */ /* 0x0009e2000c10110e */
[C---:B------:R-:W-:Y:S02]  /*278e0*/  ISETP.LT.OR P3, PT, R0.reuse, 0xf9, !P0 ;  /* 0x000000f90000780c */ /* 0x040fe40004761670 */
[----:B------:R-:W-:Y:S01]  /*278f0*/  ISETP.LT.OR P0, PT, R0, 0xfa, !P0 ;  /* 0x000000fa0000780c */ /* 0x000fe20004701670 */
[----:B------:R-:W-:-:S05]  /*27900*/  FMUL R2, R38, UR20 ;  /* 0x0000001426027c20 */ /* 0x000fca0008400000 */
[----:B------:R-:W-:-:S05]  /*27910*/  F2FP.SATFINITE.E5M2.F32.PACK_AB_MERGE_C R9, RZ, R2, RZ ;  /* 0x00000002ff09723e */ /* 0x000fca00048060ff */
[----:B------:R1:W-:Y:S01]  /*27920*/  @!P5 STG.E.U8 desc[UR14][R28.64+0xf0], R9 ;  /* 0x0000f0091c00d986 */ /* 0x0003e2000c10110e */
[----:B------:R-:W-:Y:S01]  /*27930*/  FMUL R0, R37, UR20 ;  /* 0x0000001425007c20 */ /* 0x000fe20008400000 */
[----:B------:R-:W-:Y:S01]  /*27940*/  FMUL R2, R36, UR20 ;  /* 0x0000001424027c20 */ /* 0x000fe20008400000 */
[----:B--2---:R-:W-:-:S03]  /*27950*/  FMUL R3, R35, UR20 ;  /* 0x0000001423037c20 */ /* 0x004fc60008400000 */
[----:B0-----:R-:W-:Y:S02]  /*27960*/  F2FP.SATFINITE.E5M2.F32.PACK_AB_MERGE_C R7, RZ, R0, RZ ;  /* 0x00000000ff07723e */ /* 0x001fe400048060ff */
[----:B------:R-:W-:Y:S02]  /*27970*/  F2FP.SATFINITE.E5M2.F32.PACK_AB_MERGE_C R11, RZ, R2, RZ ;  /* 0x00000002ff0b723e */ /* 0x000fe400048060ff */
[----:B------:R-:W-:Y:S01]  /*27980*/  F2FP.SATFINITE.E5M2.F32.PACK_AB_MERGE_C R3, RZ, R3, RZ ;  /* 0x00000003ff03723e */ /* 0x000fe200048060ff */
[----:B------:R1:W-:Y:S04]  /*27990*/  @!P6 STG.E.U8 desc[UR14][R28.64+0xf1], R7 ;  /* 0x0000f1071c00e986 */ /* 0x0003e8000c10110e */
[----:B------:R1:W-:Y:S04]  /*279a0*/  @!P2 STG.E.U8 desc[UR14][R30.64+0xf8], R11 ;  /* 0x0000f80b1e00a986 */ /* 0x0003e8000c10110e */
[----:B------:R1:W-:Y:S01]  /*279b0*/  @!P1 STG.E.U8 desc[UR14][R30.64+0xf9], R3 ;  /* 0x0000f9031e009986 */ /* 0x0003e2000c10110e */
[----:B---3--:R-:W-:Y:S01]  /*279c0*/  FMUL R4, R33, UR20 ;  /* 0x0000001421047c20 */ /* 0x008fe20008400000 */
[----:B----4-:R-:W-:-:S04]  /*279d0*/  FMUL R5, R32, UR20 ;  /* 0x0000001420057c20 */ /* 0x010fc80008400000 */
[----:B------:R-:W-:Y:S02]  /*279e0*/  F2FP.SATFINITE.E5M2.F32.PACK_AB_MERGE_C R13, RZ, R4, RZ ;  /* 0x00000004ff0d723e */ /* 0x000fe400048060ff */
[----:B------:R-:W-:-:S03]  /*279f0*/  F2FP.SATFINITE.E5M2.F32.PACK_AB_MERGE_C R5, RZ, R5, RZ ;  /* 0x00000005ff05723e */ /* 0x000fc600048060ff */
[----:B------:R1:W-:Y:S04]  /*27a00*/  @!P3 STG.E.U8 desc[UR14][R28.64+0xf8], R13 ;  /* 0x0000f80d1c00b986 */ /* 0x0003e8000c10110e */
[----:B------:R1:W-:Y:S02]  /*27a10*/  @!P0 STG.E.U8 desc[UR14][R28.64+0xf9], R5 ;  /* 0x0000f9051c008986 */ /* 0x0003e4000c10110e */
.L_x_545:
[----:B------:R-:W-:Y:S05]  /*27a20*/  BSYNC B0 ;  /* 0x0000000000007941 */ /* 0x000fea0003800000 */
.L_x_31:
[----:B-12--5:R-:W2:Y:S04]  /*27a30*/  LDL.LU R3, [R1+0x450] ;  /* 0x0004500001037983 */ /* 0x026ea80000300800 */
[----:B------:R-:W2:Y:S01]  /*27a40*/  LDL.LU R2, [R1+0x454] ;  /* 0x0004540001027983 */ /* 0x000ea20000300800 */
[----:B------:R-:W-:Y:S01]  /*27a50*/  ULDC UR6, c[0x0][0xc] ;  /* 0x0000030000067ab9 */ /* 0x000fe20000000800 */
[----:B------:R-:W-:Y:S01]  /*27a60*/  ULDC UR7, c[0x0][0x10] ;  /* 0x0000040000077ab9 */ /* 0x000fe20000000800 */
[----:B---34-:R-:W2:Y:S01]  /*27a70*/  LDC R5, c[0x0][0x14] ;  /* 0x00000500ff057b82 */ /* 0x018ea20000000800 */
[----:B------:R-:W-:Y:S01]  /*27a80*/  UIMAD.WIDE.U32 UR6, UR6, UR7, URZ ;  /* 0x00000007060672a5 */ /* 0x000fe2000f8e003f */
[----:B------:R-:W-:Y:S01]  /*27a90*/  PRMT R0, RZ, 0x7610, R0 ;  /* 0x00007610ff007816 */ /* 0x000fe20000000000 */
[----:B------:R-:W-:-:S04]  /*27aa0*/  UMOV UR9, 0xffffffff ;  /* 0xffffffff00097882 */ /* 0x000fc80000000000 */
[----:B--2---:R-:W-:-:S04]  /*27ab0*/  IMAD.WIDE.U32 R2, R5, UR6, R2 ;  /* 0x0000000605027c25 */ /* 0x004fc8000f8e0002 */
[----:B------:R-:W-:Y:S01]  /*27ac0*/  IMAD R5, R5, UR7, RZ ;  /* 0x0000000705057c24 */ /* 0x000fe2000f8e02ff */
[----:B------:R-:W-:Y:S01]  /*27ad0*/  ULDC.64 UR6, c[0x0][0x650] ;  /* 0x0001940000067ab9 */ /* 0x000fe20000000a00 */
[----:B------:R-:W-:Y:S01]  /*27ae0*/  IMAD.MOV.U32 R11, RZ, RZ, R2 ;  /* 0x000000ffff0b7224 */ /* 0x000fe200078e0002 */
[----:B------:R-:W-:Y:S01]  /*27af0*/  ISETP.GE.U32.AND P0, PT, R2, UR6, PT ;  /* 0x0000000602007c0c */ /* 0x000fe2000bf06070 */
[----:B------:R-:W-:Y:S02]  /*27b00*/  IMAD.IADD R13, R3, 0x1, R5 ;  /* 0x00000001030d7824 */ /* 0x000fe400078e0205 */
[----:B------:R-:W-:-:S03]  /*27b10*/  IMAD.MOV.U32 R2, RZ, RZ, -0x1 ;  /* 0xffffffffff027424 */ /* 0x000fc600078e00ff */
[----:B------:R1:W-:Y:S01]  /*27b20*/  STL [R1+0x450], R13 ;  /* 0x0004500d01007387 */ /* 0x0003e20000100800 */
[----:B------:R-:W-:-:S03]  /*27b30*/  ISETP.GE.U32.AND.EX P0, PT, R13, UR7, PT, P0 ;  /* 0x000000070d007c0c */ /* 0x000fc6000bf06100 */
[----:B------:R1:W-:Y:S04]  /*27b40*/  STL [R1+0x454], R11 ;  /* 0x0004540b01007387 */ /* 0x0003e80000100800 */
[----:B------:R1:W-:Y:S06]  /*27b50*/  STL [R1+0x458], R2 ;  /* 0x0004580201007387 */ /* 0x0003ec0000100800 */
[----:B------:R-:W-:Y:S05]  /*27b60*/  @P0 BRA `(.L_x_546) ;  /* 0x0000000400740947 */ /* 0x000fea0003800000 */
[----:B------:R-:W2:Y:S01]  /*27b70*/  S2R R8, SR_CTAID.X ;  /* 0x0000000000087919 */ /* 0x000ea20000002500 */
[----:B------:R-:W-:Y:S01]  /*27b80*/  ULDC.64 UR18, c[0x0][0x628] ;  /* 0x00018a0000127ab9 */ /* 0x000fe20000000a00 */
[----:B------:R-:W3:Y:S01]  /*27b90*/  LDC R9, c[0x0][0x144] ;  /* 0x00005100ff097b82 */ /* 0x000ee20000000800 */
[----:B------:R-:W-:Y:S01]  /*27ba0*/  ULDC UR6, c[0x0][0x150] ;  /* 0x0000540000067ab9 */ /* 0x000fe20000000800 */
[----:B------:R-:W4:Y:S01]  /*27bb0*/  S2R R12, SR_CTAID.Y ;  /* 0x00000000000c7919 */ /* 0x000f220000002600 */
[----:B------:R-:W-:Y:S01]  /*27bc0*/  ISETP.NE.U32.AND P0, PT, RZ, UR18, PT ;  /* 0x00000012ff007c0c */ /* 0x000fe2000bf05070 */
[----:B------:R-:W-:Y:S01]  /*27bd0*/  ULDC UR23, c[0x0][0x630] ;  /* 0x00018c0000177ab9 */ /* 0x000fe20000000800 */
[----:B------:R-:W-:Y:S02]  /*27be0*/  R2UR UR16, R11 ;  /* 0x000000000b1072ca */ /* 0x000fe400000e0000 */
[----:B------:R-:W-:Y:S01]  /*27bf0*/  ISETP.NE.AND.EX P0, PT, RZ, UR19, PT, P0 ;  /* 0x00000013ff007c0c */ /* 0x000fe2000bf05300 */
[----:B0-----:R-:W0:Y:S01]  /*27c00*/  LDC.64 R6, c[0x0][0x620] ;  /* 0x00018800ff067b82 */ /* 0x001e220000000a00 */
[----:B------:R-:W-:-:S02]  /*27c10*/  R2UR UR17, R13 ;  /* 0x000000000d1172ca */ /* 0x000fc400000e0000 */
[----:B--2---:R-:W-:-:S05]  /*27c20*/  I2FP.F32.U32 R0, R8 ;  /* 0x0000000800007245 */ /* 0x004fca0000201000 */
[----:B------:R-:W-:-:S06]  /*27c30*/  FMUL R0, R0, UR6 ;  /* 0x0000000600007c20 */ /* 0x000fcc0008400000 */
[----:B------:R-:W2:Y:S01]  /*27c40*/  F2I.U32.TRUNC.NTZ R0, R0 ;  /* 0x0000000000007305 */ /* 0x000ea2000020f000 */
[----:B----4-:R-:W-:Y:S05]  /*27c50*/  @!P0 BRA `(.L_x_547) ;  /* 0x0000000000308947 */ /* 0x010fea0003800000 */
        /* <DEDUP_REMOVED lines=12> */
.L_x_547:
[----:B------:R-:W-:Y:S01]  /*27d20*/  USHF.R.U64 UR9, UR16, UR23, UR17 ;  /* 0x0000001710097299 */ /* 0x000fe20008001211 */
[----:B------:R-:W4:Y:S01]  /*27d30*/  LDC.64 R22, c[0x0][0x640] ;  /* 0x00019000ff167b82 */ /* 0x000f220000000a00 */
[----:B------:R-:W-:Y:S01]  /*27d40*/  USHF.R.U32.HI UR6, URZ, UR23, UR17 ;  /* 0x000000173f067299 */ /* 0x000fe20008011611 */
[----:B--2---:R-:W-:Y:S02]  /*27d50*/  IMAD.MOV R10, RZ, RZ, -R0 ;  /* 0x000000ffff0a7224 */ /* 0x004fe400078e0a00 */
[----:B-1----:R-:W-:Y:S01]  /*27d60*/  IMAD.MOV.U32 R2, RZ, RZ, R11 ;  /* 0x000000ffff027224 */ /* 0x002fe200078e000b */
[----:B------:R-:W-:Y:S01]  /*27d70*/  IADD3 R5, P0, RZ, -UR9, RZ ;  /* 0x80000009ff057c10 */ /* 0x000fe2000ff1e0ff */
[----:B---3--:R-:W-:Y:S02]  /*27d80*/  IMAD R18, R9, R10, R8 ;  /* 0x0000000a09127224 */ /* 0x008fe400078e0208 */
[----:B------:R-:W1:Y:S02]  /*27d90*/  LDC R4, c[0x0][0x618] ;  /* 0x00018600ff047b82 */ /* 0x000e640000000800 */
[----:B------:R-:W-:Y:S01]  /*27da0*/  IMAD.X R3, RZ, RZ, ~UR6, P0 ;  /* 0x80000006ff037e24 */ /* 0x000fe200080e06ff */
[----:B------:R-:W-:-:S03]  /*27db0*/  ULDC UR6, c[0x0][0x154] ;  /* 0x0000550000067ab9 */ /* 0x000fc60000000800 */
[-C--:B0-----:R-:W-:Y:S02]  /*27dc0*/  IMAD R0, R3, R6.reuse, RZ ;  /* 0x0000000603007224 */ /* 0x081fe400078e02ff */
[----:B------:R-:W0:Y:S01]  /*27dd0*/  LDC R14, c[0x0][0x608] ;  /* 0x00018200ff0e7b82 */ /* 0x000e220000000800 */
[----:B------:R-:W-:Y:S02]  /*27de0*/  IMAD.MOV.U32 R3, RZ, RZ, R13 ;  /* 0x000000ffff037224 */ /* 0x000fe400078e000d */
[----:B------:R-:W-:-:S05]  /*27df0*/  IMAD.WIDE.U32 R2, R5, R6, R2 ;  /* 0x0000000605027225 */ /* 0x000fca00078e0002 */
[----:B------:R-:W2:Y:S01]  /*27e00*/  LDC R20, c[0x0][0x658] ;  /* 0x00019600ff147b82 */ /* 0x000ea20000000800 */
[----:B------:R-:W-:Y:S01]  /*27e10*/  IMAD R5, R5, R7, R0 ;  /* 0x0000000705057224 */ /* 0x000fe200078e0200 */
[----:B------:R-:W-:Y:S01]  /*27e20*/  I2FP.F32.U32 R0, R12 ;  /* 0x0000000c00007245 */ /* 0x000fe20000201000 */
[----:B------:R-:W-:Y:S01]  /*27e30*/  IMAD.MOV.U32 R7, RZ, RZ, 0x1 ;  /* 0x00000001ff077424 */ /* 0x000fe200078e00ff */
[----:B----4-:R-:W-:Y:S01]  /*27e40*/  ISETP.NE.U32.AND P0, PT, R22, RZ, PT ;  /* 0x000000ff1600720c */ /* 0x010fe20003f05070 */
[----:B------:R-:W-:Y:S02]  /*27e50*/  IMAD.IADD R3, R3, 0x1, R5 ;  /* 0x0000000103037824 */ /* 0x000fe400078e0205 */
[----:B------:R-:W-:Y:S01]  /*27e60*/  FMUL R0, R0, UR6 ;  /* 0x0000000600007c20 */ /* 0x000fe20008400000 */
[----:B------:R-:W3:Y:S01]  /*27e70*/  LDC R15, c[0x0][0x148] ;  /* 0x00005200ff0f7b82 */ /* 0x000ee20000000800 */
[----:B------:R-:W-:Y:S01]  /*27e80*/  ISETP.NE.AND.EX P0, PT, R23, RZ, PT, P0 ;  /* 0x000000ff1700720c */ /* 0x000fe20003f05300 */
[----:B------:R-:W-:Y:S01]  /*27e90*/  IMAD.MOV.U32 R5, RZ, RZ, -0x1 ;  /* 0xffffffffff057424 */ /* 0x000fe200078e00ff */
[-CC-:B-1----:R-:W-:Y:S01]  /*27ea0*/  SHF.R.U64 R10, R2, R4.reuse, R3.reuse ;  /* 0x00000004020a7219 */ /* 0x182fe20000001203 */
[----:B------:R1:W4:Y:S01]  /*27eb0*/  F2I.U32.TRUNC.NTZ R13, R0 ;  /* 0x00000000000d7305 */ /* 0x000322000020f000 */
[----:B------:R-:W-:-:S03]  /*27ec0*/  SHF.R.U32.HI R3, RZ, R4, R3 ;  /* 0x00000004ff037219 */ /* 0x000fc60000011603 */
[----:B------:R-:W1:Y:S01]  /*27ed0*/  LDC R16, c[0x0][0x600] ;  /* 0x00018000ff107b82 */ /* 0x000e620000000800 */
[-CC-:B0-----:R-:W-:Y:S02]  /*27ee0*/  SHF.R.U64 R8, R10, R14.reuse, R3.reuse ;  /* 0x0000000e0a087219 */ /* 0x181fe40000001203 */
[----:B------:R-:W-:-:S05]  /*27ef0*/  SHF.R.U32.HI R3, RZ, R14, R3 ;  /* 0x0000000eff037219 */ /* 0x000fca0000011603 */
[----:B------:R-:W0:Y:S01]  /*27f00*/  LDC R17, c[0x0][0x648] ;  /* 0x00019200ff117b82 */ /* 0x000e220000000800 */
[-CC-:B--2---:R-:W-:Y:S02]  /*27f10*/  SHF.R.U64 R11, R8, R20.reuse, R3.reuse ;  /* 0x00000014080b7219 */ /* 0x184fe40000001203 */
[-C--:B------:R-:W-:Y:S02]  /*27f20*/  SHF.L.U32 R5, R5, R20.reuse, RZ ;  /* 0x0000001405057219 */ /* 0x080fe400000006ff */
[-C--:B------:R-:W-:Y:S01]  /*27f30*/  SHF.R.U32.HI R3, RZ, R20.reuse, R3 ;  /* 0x00000014ff037219 */ /* 0x080fe20000011603 */
[----:B------:R-:W-:Y:S01]  /*27f40*/  IMAD.MOV.U32 R2, RZ, RZ, R11 ;  /* 0x000000ffff027224 */ /* 0x000fe200078e000b */
[----:B------:R-:W-:Y:S01]  /*27f50*/  SHF.L.U32 R20, R7, R20, RZ ;  /* 0x0000001407147219 */ /* 0x000fe200000006ff */
[----:B------:R-:W2:Y:S01]  /*27f60*/  LDC R19, c[0x0][0x638] ;  /* 0x00018e00ff137b82 */ /* 0x000ea20000000800 */
[----:B------:R-:W-:-:S07]  /*27f70*/  LOP3.LUT R41, RZ, R5, RZ, 0x33, !PT ;  /* 0x00000005ff297212 */ /* 0x000fce00078e33ff */
[----:B------:R-:W0:Y:S01]  /*27f80*/  LDC R21, c[0x0][0x610] ;  /* 0x00018400ff157b82 */ /* 0x000e220000000800 */
[----:B----4-:R-:W-:Y:S05]  /*27f90*/  @!P0 BRA `(.L_x_548) ;  /* 0x0000000000288947 */ /* 0x010fea0003800000 */
[----:B-1----:R-:W1:Y:S02]  /*27fa0*/  LDC R0, c[0x0][0x64c] ;  /* 0x00019300ff007b82 */ /* 0x002e640000000800 */
[----:B-1----:R-:W-:-:S05]  /*27fb0*/  IADD3 R7, P0, R11, R0, RZ ;  /* 0x000000000b077210 */ /* 0x002fca0007f1e0ff */
        /* <DEDUP_REMOVED lines=8> */
.L_x_548:
[----:B01----:R-:W-:Y:S01]  /*28040*/  SHF.R.U64 R0, R2, R17, R3 ;  /* 0x0000001102007219 */ /* 0x003fe20000001203 */
[----:B------:R-:W-:Y:S01]  /*28050*/  VIADD R3, R16, 0xffffffff ;  /* 0xffffffff10037836 */ /* 0x000fe20000000000 */
[----:B------:R-:W-:Y:S01]  /*28060*/  LOP3.LUT R41, R8, R41, RZ, 0xc0, !PT ;  /* 0x0000002908297212 */ /* 0x000fe200078ec0ff */
[----:B------:R-:W-:Y:S02]  /*28070*/  IMAD.MOV R13, RZ, RZ, -R13 ;  /* 0x000000ffff0d7224 */ /* 0x000fe400078e0a0d */
[----:B------:R-:W-:Y:S01]  /*28080*/  IMAD.MOV R2, RZ, RZ, -R0 ;  /* 0x000000ffff027224 */ /* 0x000fe200078e0a00 */
[----:B------:R-:W-:Y:S01]  /*28090*/  LOP3.LUT R3, R10, R3, RZ, 0xc0, !PT ;  /* 0x000000030a037212 */ /* 0x000fe200078ec0ff */
[----:B------:R-:W-:Y:S02]  /*280a0*/  IMAD R41, R20, R0, R41 ;  /* 0x0000000014297224 */ /* 0x000fe400078e0229 */
[----:B---3--:R-:W-:Y:S02]  /*280b0*/  @P4 IMAD R18, R15, R13, R12 ;  /* 0x0000000d0f124224 */ /* 0x008fe400078e020c */
[----:B--2---:R-:W-:-:S02]  /*280c0*/  IMAD R0, R2, R19, R11 ;  /* 0x0000001302007224 */ /* 0x004fc400078e020b */
[----:B------:R-:W-:Y:S02]  /*280d0*/  IMAD R41, R41, R21, R18 ;  /* 0x0000001529297224 */ /* 0x000fe400078e0212 */
[----:B------:R-:W-:Y:S02]  /*280e0*/  IMAD R2, R0, R16, R3 ;  /* 0x0000001000027224 */ /* 0x000fe400078e0203 */
[----:B------:R-:W-:-:S03]  /*280f0*/  IMAD.MOV.U32 R4, RZ, RZ, 0x1 ;  /* 0x00000001ff047424 */ /* 0x000fc600078e00ff */
[----:B------:R-:W-:Y:S02]  /*28100*/  SEL R3, R2, R41, !P4 ;  /* 0x0000002902037207 */ /* 0x000fe40006000000 */
[----:B------:R-:W-:Y:S02]  /*28110*/  PRMT R0, R4, 0x7610, R0 ;  /* 0x0000761004007816 */ /* 0x000fe40000000000 */
[----:B------:R-:W-:Y:S01]  /*28120*/  SEL R41, R41, R2, !P4 ;  /* 0x0000000229297207 */ /* 0x000fe20006000000 */
[----:B------:R2:W-:Y:S06]  /*28130*/  STL [R1+0x458], R3 ;  /* 0x0004580301007387 */ /* 0x0005ec0000100800 */
.L_x_546:
[----:B------:R-:W-:Y:S01]  /*28140*/  UIADD3 UR5, UR10, UR5, URZ ;  /* 0x000000050a057290 */ /* 0x000fe2000fffe03f */
[----:B------:R3:W-:Y:S01]  /*28150*/  STL [R1+0x45c], R41 ;  /* 0x00045c2901007387 */ /* 0x0007e20000100800 */
[----:B------:R-:W-:Y:S02]  /*28160*/  LOP3.LUT P0, RZ, R0, 0xff, RZ, 0xc0, !PT ;  /* 0x000000ff00ff7812 */ /* 0x000fe4000780c0ff */
[----:B------:R-:W-:Y:S02]  /*28170*/  USHF.R.U32.HI UR6, URZ, 0x2, UR5 ;  /* 0x000000023f067899 */ /* 0x000fe40008011605 */
[----:B------:R-:W-:Y:S02]  /*28180*/  UISETP.GT.U32.AND UP0, UPT, UR5, 0x3, UPT ;  /* 0x000000030500788c */ /* 0x000fe4000bf04070 */
[----:B------:R-:W-:Y:S02]  /*28190*/  ULOP3.LUT UR6, UR6, 0x1, URZ, 0xc0, !UPT ;  /* 0x0000000106067892 */ /* 0x000fe4000f8ec03f */
[----:B------:R-:W-:-:S02]  /*281a0*/  UISETP.LT.U32.AND UP0, UPT, UR10, 0x4, UP0 ;  /* 0x000000040a00788c */ /* 0x000fc40008701070 */
[----:B------:R-:W-:Y:S02]  /*281b0*/  UISETP.NE.U32.AND UP1, UPT, UR6, 0x1, UPT ;  /* 0x000000010600788c */ /* 0x000fe4000bf25070 */
[----:B------:R-:W-:Y:S02]  /*281c0*/  USEL UR7, URZ, 0x1, !UP0 ;  /* 0x000000013f077887 */ /* 0x000fe4000c000000 */
[----:B------:R-:W-:Y:S02]  /*281d0*/  UISETP.GT.U32.AND UP1, UPT, UR10, 0x3, !UP1 ;  /* 0x000000030a00788c */ /* 0x000fe4000cf24070 */
[----:B------:R-:W-:Y:S02]  /*281e0*/  ULOP3.LUT UR5, UR5, 0x3, URZ, 0xc0, !UPT ;  /* 0x0000000305057892 */ /* 0x000fe4000f8ec03f */
[----:B------:R-:W-:-:S04]  /*281f0*/  USEL UR6, URZ, 0x1, !UP1 ;  /* 0x000000013f067887 */ /* 0x000fc8000c800000 */
[----:B------:R-:W-:Y:S01]  /*28200*/  ULOP3.LUT UR4, UR6, UR4, UR7, 0x96, !UPT ;  /* 0x0000000406047292 */ /* 0x000fe2000f8e9607 */
[----:B---3--:R-:W-:Y:S11]  /*28210*/  @P0 BRA `(.L_x_549) ;  /* 0xfffffd8c00840947 */ /* 0x008ff6000383ffff */
[----:B------:R-:W-:Y:S05]  /*28220*/  EXIT ;  /* 0x000000000000794d */ /* 0x000fea0003800000 */
.L_x_3:
[----:B------:R-:W2:Y:S01]  /*28230*/  LDL R18, [R1+0x454] ;  /* 0x0004540001127983 */ /* 0x000ea20000100800 */
[----:B------:R-:W-:-:S03]  /*28240*/  ULDC.64 UR4, c[0x0][0x650] ;  /* 0x0001940000047ab9 */ /* 0x000fc60000000a00 */
[----:B------:R-:W3:Y:S01]  /*28250*/  LDL R19, [R1+0x450] ;  /* 0x0004500001137983 */ /* 0x000ee20000100800 */
[----:B------:R-:W-:Y:S01]  /*28260*/  PRMT R0, RZ, 0x7610, R0 ;  /* 0x00007610ff007816 */ /* 0x000fe20000000000 */
[----:B------:R-:W-:Y:S02]  /*28270*/  IMAD.MOV.U32 R5, RZ, RZ, -0x1 ;  /* 0xffffffffff057424 */ /* 0x000fe400078e00ff */
[----:B------:R-:W-:Y:S02]  /*28280*/  IMAD.MOV.U32 R4, RZ, RZ, -0x1 ;  /* 0xffffffffff047424 */ /* 0x000fe400078e00ff */
[----:B------:R-:W-:Y:S01]  /*28290*/  IMAD.MOV.U32 R10, RZ, RZ, -0x1 ;  /* 0xffffffffff0a7424 */ /* 0x000fe200078e00ff */
[----:B--2---:R-:W-:-:S04]  /*282a0*/  ISETP.GE.U32.AND P0, PT, R18, UR4, PT ;  /* 0x0000000412007c0c */ /* 0x004fc8000bf06070 */
[----:B---3--:R-:W-:-:S13]  /*282b0*/  ISETP.GE.U32.AND.EX P0, PT, R19, UR5, PT, P0 ;  /* 0x0000000513007c0c */ /* 0x008fda000bf06100 */
[----:B------:R-:W-:Y:S05]  /*282c0*/  @P0 BRA `(.L_x_550) ;  /* 0x0000000400600947 */ /* 0x000fea0003800000 */
[----:B------:R-:W0:Y:S01]  /*282d0*/  LDC.64 R12, c[0x0][0x628] ;  /* 0x00018a00ff0c7b82 */ /* 0x000e220000000a00 */
[----:B------:R-:W-:Y:S02]  /*282e0*/  IMAD.MOV.U32 R8, RZ, RZ, R18 ;  /* 0x000000ffff087224 */ /* 0x000fe400078e0012 */
[----:B------:R-:W-:-:S05]  /*282f0*/  IMAD.MOV.U32 R9, RZ, RZ, R19 ;  /* 0x000000ffff097224 */ /* 0x000fca00078e0013 */
[----:B------:R-:W1:Y:S08]  /*28300*/  LDC R14, c[0x0][0x630] ;  /* 0x00018c00ff0e7b82 */ /* 0x000e700000000800 */
[----:B------:R-:W2:Y:S01]  /*28310*/  LDC.64 R16, c[0x0][0x620] ;  /* 0x00018800ff107b82 */ /* 0x000ea20000000a00 */
[----:B0-----:R-:W-:-:S04]  /*28320*/  ISETP.NE.U32.AND P0, PT, R12, RZ, PT ;  /* 0x000000ff0c00720c */ /* 0x001fc80003f05070 */
[----:B------:R-:W-:-:S13]  /*28330*/  ISETP.NE.AND.EX P0, PT, R13, RZ, PT, P0 ;  /* 0x000000ff0d00720c */ /* 0x000fda0003f05300 */
[----:B-12---:R-:W-:Y:S05]  /*28340*/  @!P0 BRA `(.L_x_551) ;  /* 0x0000000000288947 */ /* 0x006fea0003800000 */
[----:B------:R-:W0:Y:S02]  /*28350*/  LDC R0, c[0x0][0x634] ;  /* 0x00018d00ff007b82 */ /* 0x000e240000000800 */
[----:B0-----:R-:W-:-:S05]  /*28360*/  IADD3 R9, P0, R18, R0, RZ ;  /* 0x0000000012097210 */ /* 0x001fca0007f1e0ff */
        /* <DEDUP_REMOVED lines=8> */
.L_x_551:
[-CC-:B------:R-:W-:Y:S01]  /*283f0*/  SHF.R.U64 R10, R8, R14.reuse, R9.reuse ;  /* 0x0000000e080a7219 */ /* 0x180fe20000001209 */
[----:B------:R-:W0:Y:S01]  /*28400*/  LDC R6, c[0x0][0x618] ;  /* 0x00018600ff067b82 */ /* 0x000e220000000800 */
[----:B------:R-:W-:Y:S01]  /*28410*/  SHF.R.U32.HI R0, RZ, R14, R9 ;  /* 0x0000000eff007219 */ /* 0x000fe20000011609 */
[----:B------:R-:W-:Y:S01]  /*28420*/  ULDC UR4, c[0x0][0x150] ;  /* 0x0000540000047ab9 */ /* 0x000fe20000000800 */
[----:B------:R-:W-:Y:S01]  /*28430*/  IADD3 R3, P0, RZ, -R10, RZ ;  /* 0x8000000aff037210 */ /* 0x000fe20007f1e0ff */
[----:B------:R-:W-:Y:S01]  /*28440*/  IMAD.MOV.U32 R4, RZ, RZ, R18 ;  /* 0x000000ffff047224 */ /* 0x000fe200078e0012 */
[----:B------:R-:W-:Y:S01]  /*28450*/  I2FP.F32.U32 R8, R2 ;  /* 0x0000000200087245 */ /* 0x000fe20000201000 */
[----:B------:R-:W-:Y:S02]  /*28460*/  IMAD.MOV.U32 R5, RZ, RZ, R19 ;  /* 0x000000ffff057224 */ /* 0x000fe400078e0013 */
[----:B------:R-:W1:Y:S01]  /*28470*/  LDC.64 R20, c[0x0][0x640] ;  /* 0x00019000ff147b82 */ /* 0x000e620000000a00 */
[----:B------:R-:W-:-:S02]  /*28480*/  IMAD.X R7, RZ, RZ, ~R0, P0 ;  /* 0x000000ffff077224 */ /* 0x000fc400000e0e00 */
[----:B------:R-:W-:Y:S01]  /*28490*/  FMUL R9, R8, UR4 ;  /* 0x0000000408097c20 */ /* 0x000fe20008400000 */
[----:B------:R-:W-:Y:S01]  /*284a0*/  IMAD.WIDE.U32 R4, R3, R16, R4 ;  /* 0x0000001003047225 */ /* 0x000fe200078e0004 */
[----:B------:R-:W-:-:S03]  /*284b0*/  ULDC UR4, c[0x0][0x154] ;  /* 0x0000550000047ab9 */ /* 0x000fc60000000800 */
[----:B------:R-:W-:Y:S01]  /*284c0*/  IMAD R0, R7, R16, RZ ;  /* 0x0000001007007224 */ /* 0x000fe200078e02ff */
[----:B------:R-:W2:Y:S01]  /*284d0*/  LDC R13, c[0x0][0x144] ;  /* 0x00005100ff0d7b82 */ /* 0x000ea20000000800 */
[----:B------:R-:W3:Y:S02]  /*284e0*/  F2I.U32.TRUNC.NTZ R9, R9 ;  /* 0x0000000900097305 */ /* 0x000ee4000020f000 */
[----:B------:R-:W-:-:S04]  /*284f0*/  IMAD R3, R3, R17, R0 ;  /* 0x0000001103037224 */ /* 0x000fc800078e0200 */
[----:B------:R-:W-:Y:S01]  /*28500*/  IMAD.IADD R3, R5, 0x1, R3 ;  /* 0x0000000105037824 */ /* 0x000fe200078e0203 */
[----:B------:R-:W4:Y:S04]  /*28510*/  LDC R12, c[0x0][0x608] ;  /* 0x00018200ff0c7b82 */ /* 0x000f280000000800 */
[-C--:B0-----:R-:W-:Y:S02]  /*28520*/  SHF.R.U64 R8, R4, R6.reuse, R3 ;  /* 0x0000000604087219 */ /* 0x081fe40000001203 */
[----:B------:R-:W-:Y:S02]  /*28530*/  I2FP.F32.U32 R4, R11 ;  /* 0x0000000b00047245 */ /* 0x000fe40000201000 */
[----:B------:R-:W0:Y:S01]  /*28540*/  LDC R7, c[0x0][0x658] ;  /* 0x00019600ff077b82 */ /* 0x000e220000000800 */
[----:B-1----:R-:W-:Y:S01]  /*28550*/  ISETP.NE.U32.AND P0, PT, R20, RZ, PT ;  /* 0x000000ff1400720c */ /* 0x002fe20003f05070 */
[----:B---3--:R-:W-:Y:S01]  /*28560*/  IMAD.MOV R0, RZ, RZ, -R9 ;  /* 0x000000ffff007224 */ /* 0x008fe200078e0a09 */
[----:B------:R-:W-:Y:S01]  /*28570*/  SHF.R.U32.HI R3, RZ, R6, R3 ;  /* 0x00000006ff037219 */ /* 0x000fe20000011603 */
[----:B------:R-:W-:Y:S01]  /*28580*/  FMUL R4, R4, UR4 ;  /* 0x0000000404047c20 */ /* 0x000fe20008400000 */
[----:B------:R-:W-:Y:S01]  /*28590*/  ISETP.NE.AND.EX P0, PT, R21, RZ, PT, P0 ;  /* 0x000000ff1500720c */ /* 0x000fe20003f05300 */
[----:B------:R-:W-:-:S02]  /*285a0*/  IMAD.MOV.U32 R6, RZ, RZ, -0x1 ;  /* 0xffffffffff067424 */ /* 0x000fc400078e00ff */
[----:B------:R-:W1:Y:S01]  /*285b0*/  LDC R14, c[0x0][0x148] ;  /* 0x00005200ff0e7b82 */ /* 0x000e620000000800 */
[----:B--2---:R-:W-:Y:S02]  /*285c0*/  IMAD R18, R13, R0, R2 ;  /* 0x000000000d127224 */ /* 0x004fe400078e0202 */
[----:B------:R-:W-:-:S05]  /*285d0*/  IMAD.MOV.U32 R2, RZ, RZ, 0x1 ;  /* 0x00000001ff027424 */ /* 0x000fca00078e00ff */
[----:B------:R-:W2:Y:S01]  /*285e0*/  LDC R16, c[0x0][0x600] ;  /* 0x00018000ff107b82 */ /* 0x000ea20000000800 */
[-CC-:B----4-:R-:W-:Y:S02]  /*285f0*/  SHF.R.U64 R13, R8, R12.reuse, R3.reuse ;  /* 0x0000000c080d7219 */ /* 0x190fe40000001203 */
[----:B------:R-:W-:Y:S02]  /*28600*/  SHF.R.U32.HI R0, RZ, R12, R3 ;  /* 0x0000000cff007219 */ /* 0x000fe40000011603 */
[----:B------:R3:W4:Y:S03]  /*28610*/  F2I.U32.TRUNC.NTZ R12, R4 ;  /* 0x00000004000c7305 */ /* 0x000726000020f000 */
[----:B------:R-:W1:Y:S01]  /*28620*/  LDC R17, c[0x0][0x648] ;  /* 0x00019200ff117b82 */ /* 0x000e620000000800 */
[-C--:B0-----:R-:W-:Y:S02]  /*28630*/  SHF.R.U64 R15, R13, R7.reuse, R0 ;  /* 0x000000070d0f7219 */ /* 0x081fe40000001200 */
[----:B------:R-:W-:-:S02]  /*28640*/  SHF.L.U32 R6, R6, R7, RZ ;  /* 0x0000000706067219 */ /* 0x000fc400000006ff */
[-C--:B------:R-:W-:Y:S01]  /*28650*/  SHF.L.U32 R22, R2, R7.reuse, RZ ;  /* 0x0000000702167219 */ /* 0x080fe200000006ff */
[----:B------:R-:W-:Y:S01]  /*28660*/  IMAD.MOV.U32 R2, RZ, RZ, R15 ;  /* 0x000000ffff027224 */ /* 0x000fe200078e000f */
[----:B------:R-:W-:Y:S01]  /*28670*/  SHF.R.U32.HI R3, RZ, R7, R0 ;  /* 0x00000007ff037219 */ /* 0x000fe20000011600 */
[----:B------:R-:W0:Y:S01]  /*28680*/  LDC R19, c[0x0][0x638] ;  /* 0x00018e00ff137b82 */ /* 0x000e220000000800 */
[----:B------:R-:W-:-:S07]  /*28690*/  LOP3.LUT R24, RZ, R6, RZ, 0x33, !PT ;  /* 0x00000006ff187212 */ /* 0x000fce00078e33ff */
        /* <DEDUP_REMOVED lines=12> */
.L_x_552:
[----:B-1----:R-:W-:Y:S01]  /*28760*/  SHF.R.U64 R3, R2, R17, R3 ;  /* 0x0000001102037219 */ /* 0x002fe20000001203 */
[----:B--2---:R-:W-:Y:S01]  /*28770*/  VIADD R7, R16, 0xffffffff ;  /* 0xffffffff10077836 */ /* 0x004fe20000000000 */
[----:B------:R-:W-:Y:S01]  /*28780*/  LOP3.LUT R0, R13, R24, RZ, 0xc0, !PT ;  /* 0x000000180d007212 */ /* 0x000fe200078ec0ff */
[----:B------:R-:W-:Y:S02]  /*28790*/  IMAD.MOV R12, RZ, RZ, -R12 ;  /* 0x000000ffff0c7224 */ /* 0x000fe400078e0a0c */
[----:B------:R-:W-:Y:S02]  /*287a0*/  IMAD.MOV R2, RZ, RZ, -R3 ;  /* 0x000000ffff027224 */ /* 0x000fe400078e0a03 */
[----:B------:R-:W-:Y:S01]  /*287b0*/  IMAD R5, R22, R3, R0 ;  /* 0x0000000316057224 */ /* 0x000fe200078e0200 */
[----:B------:R-:W-:Y:S01]  /*287c0*/  LOP3.LUT R3, R8, R7, RZ, 0xc0, !PT ;  /* 0x0000000708037212 */ /* 0x000fe200078ec0ff */
[----:B------:R-:W-:Y:S02]  /*287d0*/  @P4 IMAD R18, R14, R12, R11 ;  /* 0x0000000c0e124224 */ /* 0x000fe400078e020b */
[----:B0-----:R-:W-:-:S02]  /*287e0*/  IMAD R0, R2, R19, R15 ;  /* 0x0000001302007224 */ /* 0x001fc400078e020f */
[----:B------:R-:W-:Y:S02]  /*287f0*/  IMAD.MOV.U32 R4, RZ, RZ, 0x1 ;  /* 0x00000001ff047424 */ /* 0x000fe400078e00ff */
[----:B------:R-:W-:Y:S02]  /*28800*/  IMAD R5, R5, R23, R18 ;  /* 0x0000001705057224 */ /* 0x000fe400078e0212 */
[----:B------:R-:W-:Y:S01]  /*28810*/  IMAD R2, R0, R16, R3 ;  /* 0x0000001000027224 */ /* 0x000fe200078e0203 */
[----:B------:R-:W-:-:S04]  /*28820*/  PRMT R0, R4, 0x7610, R0 ;  /* 0x0000761004007816 */ /* 0x000fc80000000000 */
[----:B------:R-:W-:Y:S02]  /*28830*/  SEL R4, R2, R5, !P4 ;  /* 0x0000000502047207 */ /* 0x000fe40006000000 */
[----:B------:R-:W-:-:S07]  /*28840*/  SEL R5, R5, R2, !P4 ;  /* 0x0000000205057207 */ /* 0x000fce0006000000 */
.L_x_550:
[----:B------:R-:W-:-:S08]  /*28850*/  NOP ;  /* 0x0000000000007918 */ /* 0x000fd00000000000 */
[----:B------:R-:W0:-:S00]  /*28860*/  USETMAXREG.DEALLOC.CTAPOOL 0x18 ;  /* 0x00000018000079c8 */ /* 0x000e0000080e0500 */
[----:B------:R-:W-:-:S13]  /*28870*/  ISETP.NE.AND P0, PT, RZ, UR8, PT ;  /* 0x00000008ff007c0c */ /* 0x000fda000bf05270 */
[----:B------:R-:W-:Y:S05]  /*28880*/  @P0 EXIT ;  /* 0x000000000000094d */ /* 0x000fea0003800000 */
[----:B0-----:R-:W-:Y:S01]  /*28890*/  LOP3.LUT P0, RZ, R0, 0xff, RZ, 0xc0, !PT ;  /* 0x000000ff00ff7812 */ /* 0x001fe2000780c0ff */
[----:B------:R-:W-:Y:S02]  /*288a0*/  IMAD.MOV.U32 R0, RZ, RZ, 0x1 ;  /* 0x00000001ff007424 */ /* 0x000fe400078e00ff */
[----:B------:R-:W-:-:S10]  /*288b0*/  IMAD.MOV.U32 R6, RZ, RZ, RZ ;  /* 0x000000ffff067224 */ /* 0x000fd400078e00ff */
[----:B------:R-:W-:Y:S05]  /*288c0*/  @!P0 BRA `(.L_x_553) ;  /* 0x0000000c00448947 */ /* 0x000fea0003800000 */
[----:B------:R-:W0:Y:S01]  /*288d0*/  LDC R0, c[0x0][0x28c] ;  /* 0x0000a300ff007b82 */ /* 0x000e220000000800 */
[----:B------:R-:W1:Y:S01]  /*288e0*/  S2R R2, SR_TID.X ;  /* 0x0000000000027919 */ /* 0x000e620000002100 */
[----:B------:R-:W-:Y:S01]  /*288f0*/  ULDC UR5, c[0x0][0x658] ;  /* 0x0001960000057ab9 */ /* 0x000fe20000000800 */
[----:B------:R-:W-:Y:S01]  /*28900*/  UMOV UR7, 0xffffffff ;  /* 0xffffffff00077882 */ /* 0x000fe20000000000 */
[----:B------:R-:W-:Y:S01]  /*28910*/  ULDC UR6, c[0x0][0xc] ;  /* 0x0000030000067ab9 */ /* 0x000fe20000000800 */
[----:B------:R-:W-:Y:S01]  /*28920*/  USHF.L.U32 UR8, UR7, UR5, URZ ;  /* 0x0000000507087299 */ /* 0x000fe2000800063f */
[----:B------:R-:W-:Y:S01]  /*28930*/  BSSY B0, `(.L_x_553) ;  /* 0x00000ca000007945 */ /* 0x000fe20003800000 */
[----:B------:R-:W-:Y:S01]  /*28940*/  UMOV UR9, 0x1 ;  /* 0x0000000100097882 */ /* 0x000fe20000000000 */
[----:B------:R-:W-:Y:S01]  /*28950*/  ULDC UR7, c[0x0][0x10] ;  /* 0x0000040000077ab9 */ /* 0x000fe20000000800 */
[----:B------:R-:W-:Y:S01]  /*28960*/  USHF.L.U32 UR18, UR9, UR5, URZ ;  /* 0x0000000509127299 */ /* 0x000fe2000800063f */
[----:B------:R-:W-:Y:S01]  /*28970*/  IMAD.MOV.U32 R9, RZ, RZ, 0x1 ;  /* 0x00000001ff097424 */ /* 0x000fe200078e00ff */
[----:B------:R-:W-:Y:S01]  /*28980*/  UIMAD.WIDE.U32 UR6, UR6, UR7, URZ ;  /* 0x00000007060672a5 */ /* 0x000fe2000f8e003f */
[----:B------:R-:W-:Y:S01]  /*28990*/  IMAD.MOV.U32 R6, RZ, RZ, RZ ;  /* 0x000000ffff067224 */ /* 0x000fe200078e00ff */
[----:B------:R-:W-:Y:S01]  /*289a0*/  ULDC UR5, c[0x0][0x14] ;  /* 0x0000050000057ab9 */ /* 0x000fe20000000800 */
[----:B------:R-:W-:Y:S01]  /*289b0*/  ULDC UR4, c[0x0][0x600] ;  /* 0x0001800000047ab9 */ /* 0x000fe20000000800 */
[----:B------:R-:W-:-:S02]  /*289c0*/  UIMAD.WIDE.U32 UR20, UR6, UR5, URZ ;  /* 0x00000005061472a5 */ /* 0x000fc4000f8e003f */
[----:B------:R-:W-:Y:S02]  /*289d0*/  UIMAD UR16, UR7, UR5, URZ ;  /* 0x00000005071072a4 */ /* 0x000fe4000f8e023f */
[----:B------:R-:W-:Y:S02]  /*289e0*/  ULOP3.LUT UR24, UR13, 0x2, URZ, 0xfc, !UPT ;  /* 0x000000020d187892 */ /* 0x000fe4000f8efc3f */
[----:B------:R-:W-:Y:S02]  /*289f0*/  UIADD3 UR4, UR4, -0x1, URZ ;  /* 0xffffffff04047890 */ /* 0x000fe4000fffe03f */
[----:B------:R-:W-:Y:S01]  /*28a00*/  ULOP3.LUT UR17, URZ, UR8, URZ, 0x33, !UPT ;  /* 0x000000083f117292 */ /* 0x000fe2000f8e333f */
[----:B0-----:R-:W-:Y:S01]  /*28a10*/  VIADD R0, R0, 0x7f ;  /* 0x0000007f00007836 */ /* 0x001fe20000000000 */
[----:B------:R-:W-:Y:S01]  /*28a20*/  UIADD3 UR16, UR21, UR16, URZ ;  /* 0x0000001015107290 */ /* 0x000fe2000fffe03f */
[----:B------:R-:W-:-:S03]  /*28a30*/  ULDC.64 UR22, c[0x0][0x198] ;  /* 0x0000660000167ab9 */ /* 0x000fc60000000a00 */
[----:B------:R-:W-:-:S04]  /*28a40*/  SHF.R.S32.HI R3, RZ, 0x1f, R0 ;  /* 0x0000001fff037819 */ /* 0x000fc80000011400 */
[----:B------:R-:W-:Y:S01]  /*28a50*/  LEA.HI R3, R3, R0, RZ, 0x7 ;  /* 0x0000000003037211 */ /* 0x000fe200078f38ff */
[----:B------:R-:W-:Y:S01]  /*28a60*/  IMAD.MOV.U32 R0, RZ, RZ, 0x1 ;  /* 0x00000001ff007424 */ /* 0x000fe200078e00ff */
[C---:B-1----:R-:W-:Y:S02]  /*28a70*/  LOP3.LUT P3, RZ, R2.reuse, 0x7f, RZ, 0xc0, !PT ;  /* 0x0000007f02ff7812 */ /* 0x042fe4000786c0ff */
[----:B------:R-:W-:Y:S02]  /*28a80*/  SHF.R.S32.HI R7, RZ, 0x7, R3 ;  /* 0x00000007ff077819 */ /* 0x000fe40000011403 */
[----:B------:R-:W-:-:S03]  /*28a90*/  LOP3.LUT P0, RZ, R2, 0x1f, RZ, 0xc0, !PT ;  /* 0x0000001f02ff7812 */ /* 0x000fc6000780c0ff */
[----:B------:R-:W-:Y:S01]  /*28aa0*/  VIADD R14, R7, 0x1 ;  /* 0x00000001070e7836 */ /* 0x000fe20000000000 */
[----:B------:R-:W-:-:S13]  /*28ab0*/  PLOP3.LUT P0, PT, P0, P3, PT, 0x8a, 0x0 ;  /* 0x000000000000781c */ /* 0x000fda0000707172 */
.L_x_565:
[----:B------:R-:W-:-:S03]  /*28ac0*/  UMOV UR5, 0xffffffff ;  /* 0xffffffff00057882 */ /* 0x000fc60000000000 */
[----:B------:R-:W-:Y:S05]  /*28ad0*/  BRA.DIV UR5, `(.L_x_554) ;  /* 0x0000000e05bc7947 */ /* 0x000fea000b800000 */
[----:B------:R-:W-:-:S13]  /*28ae0*/  ELECT P1, URZ, PT ;  /* 0x00000000003f782f */ /* 0x000fda0003820000 */
.L_x_576:
[----:B------:R-:W0:Y:S01]  /*28af0*/  LDC R2, c[0x0][0x28c] ;  /* 0x0000a300ff027b82 */ /* 0x000e220000000800 */
[----:B------:R-:W-:Y:S01]  /*28b00*/  BSSY B1, `(.L_x_555) ;  /* 0x0000035000017945 */ /* 0x000fe20003800000 */
[----:B0-----:R-:W-:-:S13]  /*28b10*/  ISETP.LT.OR P1, PT, R2, 0x1, !P1 ;  /* 0x000000010200780c */ /* 0x001fda0004f21670 */
[----:B------:R-:W-:Y:S05]  /*28b20*/  @P1 BRA `(.L_x_556) ;  /* 0x0000000000c81947 */ /* 0x000fea0003800000 */
[----:B------:R-:W-:Y:S02]  /*28b30*/  IMAD.SHL.U32 R4, R4, 0x100, RZ ;  /* 0x0000010004047824 */ /* 0x000fe400078e00ff */
[----:B------:R-:W-:Y:S02]  /*28b40*/  IMAD.SHL.U32 R5, R5, 0x100, RZ ;  /* 0x0000010005057824 */ /* 0x000fe400078e00ff */
[----:B------:R-:W-:Y:S02]  /*28b50*/  IMAD.MOV.U32 R13, RZ, RZ, RZ ;  /* 0x000000ffff0d7224 */ /* 0x000fe400078e00ff */
[----:B------:R-:W-:Y:S02]  /*28b60*/  IMAD.MOV.U32 R3, RZ, RZ, R14 ;  /* 0x000000ffff037224 */ /* 0x000fe400078e000e */
[----:B------:R-:W-:Y:S02]  /*28b70*/  IMAD.MOV.U32 R2, RZ, RZ, R0 ;  /* 0x000000ffff027224 */ /* 0x000fe400078e0000 */
[----:B------:R-:W-:-:S07]  /*28b80*/  IMAD.MOV.U32 R8, RZ, RZ, R6 ;  /* 0x000000ffff087224 */ /* 0x000fce00078e0006 */
.L_x_560:
[----:B------:R-:W0:Y:S01]  /*28b90*/  S2R R12, SR_CgaCtaId ;  /* 0x00000000000c7919 */ /* 0x000e220000008800 */
[----:B------:R-:W-:-:S04]  /*28ba0*/  MOV R11, 0x400 ;  /* 0x00000400000b7802 */ /* 0x000fc80000000f00 */
[----:B0-----:R-:W-:Y:S02]  /*28bb0*/  LEA R15, R12, R11, 0x18 ;  /* 0x0000000b0c0f7211 */ /* 0x001fe400078ec0ff */
[----:B------:R-:W-:Y:S01]  /*28bc0*/  SHF.L.U32 R11, R2, 0x1f, RZ ;  /* 0x0000001f020b7819 */ /* 0x000fe200000006ff */
[----:B------:R-:W0:Y:S02]  /*28bd0*/  @!P3 LDC R12, c[0x0][0x500] ;  /* 0x00014000ff0cbb82 */ /* 0x000e240000000800 */
[----:B------:R-:W-:-:S04]  /*28be0*/  IMAD R16, R8, 0x8, R15 ;  /* 0x0000000808107824 */ /* 0x000fc800078e020f */
[----:B------:R-:W1:Y:S02]  /*28bf0*/  SYNCS.PHASECHK.TRANS64.TRYWAIT P1, [R16+URZ+0x20], R11 ;  /* 0x0000200b100075a7 */ /* 0x000e64000802017f */
[----:B-1----:R-:W-:Y:S05]  /*28c00*/  @!P1 BRA `(.L_x_557) ;  /* 0x0000000c00909947 */ /* 0x002fea0003800000 */
.L_x_577:
[----:B------:R-:W-:Y:S01]  /*28c10*/  UPRMT UR5, UR24, 0x9910, URZ ;  /* 0x0000991018057896 */ /* 0x000fe2000800003f */
[----:B0-----:R0:W-:Y:S03]  /*28c20*/  @!P3 SYNCS.ARRIVE.TRANS64 RZ, [R16+URZ], R12 ;  /* 0x0000000c10ffb9a7 */ /* 0x0011e6000800003f */
[----:B------:R-:W-:-:S06]  /*28c30*/  UISETP.NE.AND UP0, UPT, UR5, 0x2, UPT ;  /* 0x000000020500788c */ /* 0x000fcc000bf05270 */
[----:B------:R-:W-:-:S13]  /*28c40*/  PLOP3.LUT P1, PT, PT, PT, UP0, 0x80, 0x0 ;  /* 0x000000000000781c */ /* 0x000fda0003f2f008 */
[----:B0-----:R-:W-:Y:S05]  /*28c50*/  @P1 BRA `(.L_x_558) ;  /* 0x0000000000041947 */ /* 0x001fea0003800000 */
[----:B------:R-:W-:Y:S01]  /*28c60*/  BPT.TRAP 0x1 ;  /* 0x000000040000795c */ /* 0x000fe20000300000 */
.L_x_558:
[----:B------:R-:W-:Y:S05]  /*28c70*/  @P0 BRA `(.L_x_559) ;  /* 0x0000000000040947 */ /* 0x000fea0003800000 */
[----:B------:R-:W-:Y:S01]  /*28c80*/  BPT.TRAP 0x1 ;  /* 0x000000040000795c */ /* 0x000fe20000300000 */
.L_x_559:
[----:B------:R-:W-:Y:S01]  /*28c90*/  IMAD R15, R8, 0x8000, R15 ;  /* 0x00008000080f7824 */ /* 0x000fe200078e020f */
[----:B------:R-:W-:Y:S01]  /*28ca0*/  R2UR UR9, R16 ;  /* 0x00000000100972ca */ /* 0x000fe200000e0000 */
[----:B------:R-:W-:Y:S01]  /*28cb0*/  VIADD R3, R3, 0xffffffff ;  /* 0xffffffff03037836 */ /* 0x000fe20000000000 */
[----:B------:R-:W-:Y:S01]  /*28cc0*/  UIADD3 UR6, UP0, UR22, 0xf0, URZ ;  /* 0x000000f016067890 */ /* 0x000fe2000ff1e03f */
[----:B------:R-:W-:Y:S01]  /*28cd0*/  R2UR UR11, R5 ;  /* 0x00000000050b72ca */ /* 0x000fe200000e0000 */
[----:B------:R-:W-:Y:S01]  /*28ce0*/  UIADD3 UR26, UP1, UR22, 0x1f0, URZ ;  /* 0x000001f0161a7890 */ /* 0x000fe2000ff3e03f */
[----:B------:R-:W-:Y:S01]  /*28cf0*/  R2UR UR5, R15 ;  /* 0x000000000f0572ca */ /* 0x000fe200000e0000 */
[----:B------:R-:W-:Y:S01]  /*28d00*/  UIADD3.X UR7, URZ, UR23, URZ, UP0, !UPT ;  /* 0x000000173f077290 */ /* 0x000fe200087fe43f */
[----:B------:R-:W-:Y:S01]  /*28d10*/  R2UR UR10, R13 ;  /* 0x000000000d0a72ca */ /* 0x000fe200000e0000 */
[----:B------:R-:W-:Y:S01]  /*28d20*/  VIADD R8, R8, 0x1 ;  /* 0x0000000108087836 */ /* 0x000fe20000000000 */
[----:B------:R-:W-:Y:S01]  /*28d30*/  R2UR UR12, R10 ;  /* 0x000000000a0c72ca */ /* 0x000fe200000e0000 */
[----:B------:R-:W-:Y:S01]  /*28d40*/  UIADD3.X UR27, URZ, UR23, URZ, UP1, !UPT ;  /* 0x000000173f1b7290 */ /* 0x000fe20008ffe43f */
[----:B------:R-:W-:Y:S01]  /*28d50*/  R2UR UR19, R4 ;  /* 0x00000000041372ca */ /* 0x000fe200000e0000 */
[----:B------:R-:W-:Y:S01]  /*28d60*/  UMOV UR14, 0x0 ;  /* 0x00000000000e7882 */ /* 0x000fe20000000000 */
[----:B------:R-:W-:Y:S01]  /*28d70*/  ISETP.GT.AND P2, PT, R3, 0x1, PT ;  /* 0x000000010300780c */ /* 0x000fe20003f44270 */
[----:B------:R-:W-:Y:S01]  /*28d80*/  UMOV UR15, 0x10000000 ;  /* 0x10000000000f7882 */ /* 0x000fe20000000000 */
[----:B------:R-:W-:Y:S01]  /*28d90*/  ISETP.NE.AND P1, PT, R8, 0x4, PT ;  /* 0x000000040800780c */ /* 0x000fe20003f25270 */
[----:B------:R-:W-:-:S02]  /*28da0*/  VIADD R13, R13, 0x80 ;  /* 0x000000800d0d7836 */ /* 0x000fc40000000000 */
[----:B------:R-:W-:Y:S01]  /*28db0*/  UIADD3 UR8, UR5, 0x100, URZ ;  /* 0x0000010005087890 */ /* 0x000fe2000fffe03f */
[----:B-1----:R-:W-:Y:S01]  /*28dc0*/  SEL R11, RZ, 0x1, P1 ;  /* 0x00000001ff0b7807 */ /* 0x002fe20000800000 */
[----:B------:R-:W-:Y:S01]  /*28dd0*/  UIADD3 UR5, UR5, 0x20100, URZ ;  /* 0x0002010005057890 */ /* 0x000fe2000fffe03f */
[----:B------:R-:W-:Y:S02]  /*28de0*/  SEL R8, R8, RZ, P1 ;  /* 0x000000ff08087207 */ /* 0x000fe40000800000 */
[----:B------:R-:W-:-:S04]  /*28df0*/  LOP3.LUT R2, R2, R11, RZ, 0x3c, !PT ;  /* 0x0000000b02027212 */ /* 0x000fc800078e3cff */
[----:B------:R0:W-:Y:S02]  /*28e00*/  UTMALDG.3D [UR8], [UR6], desc[UR14] ;  /* 0x00000e08060075b4 */ /* 0x0001e40008011000 */
[----:B0-----:R-:W-:Y:S01]  /*28e10*/  UMOV UR8, UR5 ;  /* 0x0000000500087c82 */ /* 0x001fe20008000000 */
[----:B------:R-:W-:Y:S02]  /*28e20*/  UMOV UR11, UR19 ;  /* 0x00000013000b7c82 */ /* 0x000fe40008000000 */
[----:B------:R0:W-:Y:S02]  /*28e30*/  UTMALDG.3D [UR8], [UR26], desc[UR14] ;  /* 0x00000e081a0075b4 */ /* 0x0001e40008011000 */
[----:B0-----:R-:W-:Y:S05]  /*28e40*/  @P2 BRA `(.L_x_560) ;  /* 0xfffffffc00502947 */ /* 0x001fea000383ffff */
.L_x_556:
[----:B------:R-:W-:Y:S05]  /*28e50*/  BSYNC B1 ;  /* 0x0000000000017941 */ /* 0x000fea0003800000 */
.L_x_555:
[----:B------:R-:W2:Y:S01]  /*28e60*/  LDL.LU R16, [R1+0x450] ;  /* 0x0004500001107983 */ /* 0x000ea20000300800 */
[----:B------:R-:W-:Y:S01]  /*28e70*/  LOP3.LUT P5, RZ, R9, 0xff, RZ, 0xc0, !PT ;  /* 0x000000ff09ff7812 */ /* 0x000fe200078ac0ff */
[----:B------:R-:W-:Y:S01]  /*28e80*/  IMAD.IADD R6, R7, 0x1, R6 ;  /* 0x0000000107067824 */ /* 0x000fe200078e0206 */
[----:B------:R-:W-:Y:S01]  /*28e90*/  ULDC.64 UR6, c[0x0][0x650] ;  /* 0x0001940000067ab9 */ /* 0x000fe20000000a00 */
[----:B------:R-:W3:Y:S01]  /*28ea0*/  LDL.LU R15, [R1+0x454] ;  /* 0x00045400010f7983 */ /* 0x000ee20000300800 */
[----:B------:R-:W-:Y:S01]  /*28eb0*/  BSSY B1, `(.L_x_561) ;  /* 0x000006f000017945 */ /* 0x000fe20003800000 */
[----:B------:R-:W-:Y:S01]  /*28ec0*/  IMAD.MOV.U32 R5, RZ, RZ, -0x1 ;  /* 0xffffffffff057424 */ /* 0x000fe200078e00ff */
[----:B------:R-:W-:Y:S01]  /*28ed0*/  SHF.R.U32.HI R2, RZ, 0x2, R6 ;  /* 0x00000002ff027819 */ /* 0x000fe20000011606 */
[----:B------:R-:W-:Y:S01]  /*28ee0*/  IMAD.MOV.U32 R4, RZ, RZ, -0x1 ;  /* 0xffffffffff047424 */ /* 0x000fe200078e00ff */
[----:B------:R-:W-:Y:S01]  /*28ef0*/  ISETP.GT.U32.AND P1, PT, R6, 0x3, PT ;  /* 0x000000030600780c */ /* 0x000fe20003f24070 */
[----:B------:R-:W-:Y:S01]  /*28f00*/  IMAD.MOV.U32 R10, RZ, RZ, -0x1 ;  /* 0xffffffffff0a7424 */ /* 0x000fe200078e00ff */
[----:B------:R-:W-:-:S02]  /*28f10*/  LOP3.LUT R2, R2, 0x1, RZ, 0xc0, !PT ;  /* 0x0000000102027812 */ /* 0x000fc400078ec0ff */
[C---:B------:R-:W-:Y:S01]  /*28f20*/  ISETP.LT.U32.AND P1, PT, R7.reuse, 0x4, P1 ;  /* 0x000000040700780c */ /* 0x040fe20000f21070 */
[----:B------:R-:W0:Y:S01]  /*28f30*/  @P5 S2R R3, SR_CgaCtaId ;  /* 0x0000000000035919 */ /* 0x000e220000008800 */
[----:B------:R-:W-:Y:S02]  /*28f40*/  ISETP.NE.U32.AND P2, PT, R2, 0x1, PT ;  /* 0x000000010200780c */ /* 0x000fe40003f45070 */
[----:B------:R-:W-:Y:S02]  /*28f50*/  @P5 MOV R2, 0x400 ;  /* 0x0000040000025802 */ /* 0x000fe40000000f00 */
[----:B------:R-:W-:Y:S02]  /*28f60*/  ISETP.GT.U32.AND P2, PT, R7, 0x3, !P2 ;  /* 0x000000030700780c */ /* 0x000fe40005744070 */
[----:B------:R-:W-:Y:S02]  /*28f70*/  LOP3.LUT R6, R6, 0x3, RZ, 0xc0, !PT ;  /* 0x0000000306067812 */ /* 0x000fe400078ec0ff */
[----:B------:R-:W-:-:S02]  /*28f80*/  PRMT R9, RZ, 0x7610, R9 ;  /* 0x00007610ff097816 */ /* 0x000fc40000000009 */
[----:B0-----:R-:W-:Y:S02]  /*28f90*/  @P5 LEA R2, R3, R2, 0x18 ;  /* 0x0000000203025211 */ /* 0x001fe400078ec0ff */
[----:B------:R-:W-:Y:S02]  /*28fa0*/  SEL R3, RZ, 0x1, !P1 ;  /* 0x00000001ff037807 */ /* 0x000fe40004800000 */
[----:B------:R0:W-:Y:S02]  /*28fb0*/  @P5 SYNCS.ARRIVE.TRANS64.A1T0 RZ, [R2+URZ+0x58], RZ ;  /* 0x000058ff02ff59a7 */ /* 0x0001e4000810003f */
[----:B0-----:R-:W-:-:S04]  /*28fc0*/  SEL R2, RZ, 0x1, !P2 ;  /* 0x00000001ff027807 */ /* 0x001fc80005000000 */
[----:B------:R-:W-:Y:S02]  /*28fd0*/  LOP3.LUT R0, R2, R0, R3, 0x96, !PT ;  /* 0x0000000002007212 */ /* 0x000fe400078e9603 */
[----:B------:R-:W-:Y:S02]  /*28fe0*/  PRMT R2, RZ, 0x7610, R2 ;  /* 0x00007610ff027816 */ /* 0x000fe40000000002 */
[----:B---3--:R-:W-:-:S04]  /*28ff0*/  IADD3 R15, P1, R15, UR20, RZ ;  /* 0x000000140f0f7c10 */ /* 0x008fc8000ff3e0ff */
[----:B--2---:R-:W-:Y:S01]  /*29000*/  IADD3.X R16, R16, UR16, RZ, P1, !PT ;  /* 0x0000001010107c10 */ /* 0x004fe20008ffe4ff */
[----:B------:R0:W-:Y:S01]  /*29010*/  STL [R1+0x454], R15 ;  /* 0x0004540f01007387 */ /* 0x0001e20000100800 */
[----:B------:R-:W-:-:S03]  /*29020*/  ISETP.GE.U32.AND P1, PT, R15, UR6, PT ;  /* 0x000000060f007c0c */ /* 0x000fc6000bf26070 */
[----:B------:R0:W-:Y:S01]  /*29030*/  STL [R1+0x450], R16 ;  /* 0x0004501001007387 */ /* 0x0001e20000100800 */
[----:B------:R-:W-:-:S13]  /*29040*/  ISETP.GE.U32.AND.EX P1, PT, R16, UR7, PT, P1 ;  /* 0x0000000710007c0c */ /* 0x000fda000bf26110 */
[----:B0-----:R-:W-:Y:S05]  /*29050*/  @P1 BRA `(.L_x_562) ;  /* 0x0000000400501947 */ /* 0x001fea0003800000 */
[----:B------:R-:W0:Y:S01]  /*29060*/  S2R R8, SR_CTAID.X ;  /* 0x0000000000087919 */ /* 0x000e220000002500 */
[----:B------:R-:W-:Y:S01]  /*29070*/  ULDC UR5, c[0x0][0x150] ;  /* 0x0000540000057ab9 */ /* 0x000fe20000000800 */
[----:B------:R-:W1:Y:S01]  /*29080*/  LDC R3, c[0x0][0x144] ;  /* 0x00005100ff037b82 */ /* 0x000e620000000800 */
[----:B------:R-:W-:Y:S01]  /*29090*/  ULDC.64 UR6, c[0x0][0x628] ;  /* 0x00018a0000067ab9 */ /* 0x000fe20000000a00 */
[----:B------:R-:W2:Y:S01]  /*290a0*/  S2R R5, SR_CTAID.Y ;  /* 0x0000000000057919 */ /* 0x000ea20000002600 */
[----:B------:R-:W-:Y:S01]  /*290b0*/  ISETP.NE.U32.AND P1, PT, RZ, UR6, PT ;  /* 0x00000006ff007c0c */ /* 0x000fe2000bf25070 */
[----:B------:R-:W-:-:S03]  /*290c0*/  ULDC UR8, c[0x0][0x630] ;  /* 0x00018c0000087ab9 */ /* 0x000fc60000000800 */
[----:B------:R-:W-:Y:S01]  /*290d0*/  ISETP.NE.AND.EX P1, PT, RZ, UR7, PT, P1 ;  /* 0x00000007ff007c0c */ /* 0x000fe2000bf25310 */
[----:B------:R-:W3:Y:S01]  /*290e0*/  LDC R12, c[0x0][0x148] ;  /* 0x00005200ff0c7b82 */ /* 0x000ee20000000800 */
[----:B0-----:R-:W-:Y:S02]  /*290f0*/  I2FP.F32.U32 R2, R8 ;  /* 0x0000000800027245 */ /* 0x001fe40000201000 */
[----:B--2---:R-:W-:-:S03]  /*29100*/  I2FP.F32.U32 R4, R5 ;  /* 0x0000000500047245 */ /* 0x004fc60000201000 */
[----:B------:R-:W-:Y:S01]  /*29110*/  FMUL R2, R2, UR5 ;  /* 0x0000000502027c20 */ /* 0x000fe20008400000 */
[----:B------:R-:W-:Y:S02]  /*29120*/  ULDC UR5, c[0x0][0x154] ;  /* 0x0000550000057ab9 */ /* 0x000fe40000000800 */
[----:B------:R-:W-:-:S03]  /*29130*/  FMUL R10, R4, UR5 ;  /* 0x00000005040a7c20 */ /* 0x000fc60008400000 */
[----:B------:R-:W0:Y:S08]  /*29140*/  F2I.U32.TRUNC.NTZ R2, R2 ;  /* 0x0000000200027305 */ /* 0x000e30000020f000 */
[----:B------:R-:W2:Y:S01]  /*29150*/  F2I.U32.TRUNC.NTZ R10, R10 ;  /* 0x0000000a000a7305 */ /* 0x000ea2000020f000 */
[----:B0-----:R-:W-:Y:S02]  /*29160*/  IMAD.MOV R4, RZ, RZ, -R2 ;  /* 0x000000ffff047224 */ /* 0x001fe400078e0a02 */
[----:B------:R-:W-:-:S02]  /*29170*/  IMAD.MOV.U32 R2, RZ, RZ, R15 ;  /* 0x000000ffff027224 */ /* 0x000fc400078e000f */
[----:B-1----:R-:W-:Y:S02]  /*29180*/  IMAD R8, R3, R4, R8 ;  /* 0x0000000403087224 */ /* 0x002fe400078e0208 */
[----:B--2---:R-:W-:-:S04]  /*29190*/  IMAD.MOV R3, RZ, RZ, -R10 ;  /* 0x000000ffff037224 */ /* 0x004fc800078e0a0a */
[----:B---3--:R-:W-:Y:S02]  /*291a0*/  @P4 IMAD R8, R12, R3, R5 ;  /* 0x000000030c084224 */ /* 0x008fe400078e0205 */
[----:B------:R-:W-:Y:S01]  /*291b0*/  IMAD.MOV.U32 R3, RZ, RZ, R16 ;  /* 0x000000ffff037224 */ /* 0x000fe200078e0010 */
[----:B------:R-:W-:Y:S06]  /*291c0*/  @!P1 BRA `(.L_x_563) ;  /* 0x0000000000289947 */ /* 0x000fec0003800000 */
[----:B------:R-:W-:Y:S02]  /*291d0*/  ULDC UR5, c[0x0][0x634] ;  /* 0x00018d0000057ab9 */ /* 0x000fe40000000800 */
[----:B------:R-:W-:-:S05]  /*291e0*/  IADD3 R3, P1, R15, UR5, RZ ;  /* 0x000000050f037c10 */ /* 0x000fca000ff3e0ff */
[----:B------:R-:W-:-:S04]  /*291f0*/  IMAD.X R11, RZ, RZ, R16, P1 ;  /* 0x000000ffff0b7224 */ /* 0x000fc800008e0610 */
[----:B------:R-:W-:-:S04]  /*29200*/  IMAD.WIDE.U32 R4, R11, UR6, RZ ;  /* 0x000000060b047c25 */ /* 0x000fc8000f8e00ff */
[----:B------:R-:W-:-:S04]  /*29210*/  IMAD.WIDE.U32 R4, P1, R3, UR7, R4 ;  /* 0x0000000703047c25 */ /* 0x000fc8000f820004 */
[----:B------:R-:W-:-:S04]  /*29220*/  IMAD.WIDE.U32 R2, R3, UR6, RZ ;  /* 0x0000000603027c25 */ /* 0x000fc8000f8e00ff */
[----:B------:R-:W-:Y:S01]  /*29230*/  IMAD.MOV.U32 R2, RZ, RZ, R5 ;  /* 0x000000ffff027224 */ /* 0x000fe200078e0005 */
[----:B------:R-:W-:Y:S01]  /*29240*/  IADD3 RZ, P2, R3, R4, RZ ;  /* 0x0000000403ff7210 */ /* 0x000fe20007f5e0ff */
[----:B------:R-:W-:-:S04]  /*29250*/  IMAD.X R3, RZ, RZ, RZ, P1 ;  /* 0x000000ffff037224 */ /* 0x000fc800008e06ff */
[----:B------:R-:W-:-:S08]  /*29260*/  IMAD.WIDE.U32.X R2, R11, UR7, R2, P2 ;  /* 0x000000070b027c25 */ /* 0x000fd000090e0402 */
.L_x_563:
[--C-:B------:R-:W-:Y:S01]  /*29270*/  SHF.R.U64 R10, R2, UR8, R3.reuse ;  /* 0x00000008020a7c19 */ /* 0x100fe20008001203 */
[----:B------:R-:W-:Y:S01]  /*29280*/  ULDC.64 UR6, c[0x0][0x620] ;  /* 0x0001880000067ab9 */ /* 0x000fe20000000a00 */
[----:B------:R-:W-:Y:S01]  /*29290*/  SHF.R.U32.HI R2, RZ, UR8, R3 ;  /* 0x00000008ff027c19 */ /* 0x000fe20008011603 */
[----:B------:R-:W-:Y:S01]  /*292a0*/  IMAD.MOV.U32 R3, RZ, RZ, R16 ;  /* 0x000000ffff037224 */ /* 0x000fe200078e0010 */
[----:B------:R-:W-:Y:S01]  /*292b0*/  IADD3 R11, P1, RZ, -R10, RZ ;  /* 0x8000000aff0b7210 */ /* 0x000fe20007f3e0ff */
[----:B------:R-:W-:-:S04]  /*292c0*/  ULDC UR5, c[0x0][0x618] ;  /* 0x0001860000057ab9 */ /* 0x000fc80000000800 */
[----:B------:R-:W-:-:S04]  /*292d0*/  IMAD.X R2, RZ, RZ, ~R2, P1 ;  /* 0x000000ffff027224 */ /* 0x000fc800008e0e02 */
[----:B------:R-:W-:-:S04]  /*292e0*/  IMAD R2, R2, UR6, RZ ;  /* 0x0000000602027c24 */ /* 0x000fc8000f8e02ff */
[----:B------:R-:W-:Y:S02]  /*292f0*/  IMAD R5, R11, UR7, R2 ;  /* 0x000000070b057c24 */ /* 0x000fe4000f8e0202 */
[----:B------:R-:W-:-:S04]  /*29300*/  IMAD.MOV.U32 R2, RZ, RZ, R15 ;  /* 0x000000ffff027224 */ /* 0x000fc800078e000f */
[----:B------:R-:W-:Y:S01]  /*29310*/  IMAD.WIDE.U32 R2, R11, UR6, R2 ;  /* 0x000000060b027c25 */ /* 0x000fe2000f8e0002 */
[----:B------:R-:W-:Y:S02]  /*29320*/  ULDC.64 UR6, c[0x0][0x640] ;  /* 0x0001900000067ab9 */ /* 0x000fe40000000a00 */
[----:B------:R-:W-:Y:S01]  /*29330*/  ISETP.NE.U32.AND P1, PT, RZ, UR6, PT ;  /* 0x00000006ff007c0c */ /* 0x000fe2000bf25070 */
[----:B------:R-:W-:-:S03]  /*29340*/  IMAD.IADD R3, R3, 0x1, R5 ;  /* 0x0000000103037824 */ /* 0x000fc600078e0205 */
[----:B------:R-:W-:Y:S02]  /*29350*/  ISETP.NE.AND.EX P1, PT, RZ, UR7, PT, P1 ;  /* 0x00000007ff007c0c */ /* 0x000fe4000bf25310 */
[--C-:B------:R-:W-:Y:S02]  /*29360*/  SHF.R.U64 R11, R2, UR5, R3.reuse ;  /* 0x00000005020b7c19 */ /* 0x100fe40008001203 */
[----:B------:R-:W-:Y:S01]  /*29370*/  SHF.R.U32.HI R2, RZ, UR5, R3 ;  /* 0x00000005ff027c19 */ /* 0x000fe20008011603 */
[----:B------:R-:W-:-:S03]  /*29380*/  ULDC UR5, c[0x0][0x608] ;  /* 0x0001820000057ab9 */ /* 0x000fc60000000800 */
[--C-:B------:R-:W-:Y:S02]  /*29390*/  SHF.R.U64 R12, R11, UR5, R2.reuse ;  /* 0x000000050b0c7c19 */ /* 0x100fe40008001202 */
[----:B------:R-:W-:Y:S01]  /*293a0*/  SHF.R.U32.HI R3, RZ, UR5, R2 ;  /* 0x00000005ff037c19 */ /* 0x000fe20008011602 */
[----:B------:R-:W-:-:S03]  /*293b0*/  ULDC UR5, c[0x0][0x658] ;  /* 0x0001960000057ab9 */ /* 0x000fc60000000800 */
[--C-:B------:R-:W-:Y:S02]  /*293c0*/  SHF.R.U64 R13, R12, UR5, R3.reuse ;  /* 0x000000050c0d7c19 */ /* 0x100fe40008001203 */
[----:B------:R-:W-:-:S03]  /*293d0*/  SHF.R.U32.HI R15, RZ, UR5, R3 ;  /* 0x00000005ff0f7c19 */ /* 0x000fc60008011603 */
[----:B------:R-:W-:Y:S02]  /*293e0*/  IMAD.MOV.U32 R2, RZ, RZ, R13 ;  /* 0x000000ffff027224 */ /* 0x000fe400078e000d */
        /* <DEDUP_REMOVED lines=12> */
.L_x_564:
[----:B------:R-:W-:Y:S01]  /*294b0*/  ULDC UR5, c[0x0][0x648] ;  /* 0x0001920000057ab9 */ /* 0x000fe20000000800 */
[----:B------:R-:W-:Y:S02]  /*294c0*/  LOP3.LUT R12, R12, UR17, RZ, 0xc0, !PT ;  /* 0x000000110c0c7c12 */ /* 0x000fe4000f8ec0ff */
[----:B------:R-:W-:Y:S01]  /*294d0*/  SHF.R.U64 R3, R2, UR5, R3 ;  /* 0x0000000502037c19 */ /* 0x000fe20008001203 */
[----:B------:R-:W-:-:S04]  /*294e0*/  ULDC UR5, c[0x0][0x638] ;  /* 0x00018e0000057ab9 */ /* 0x000fc80000000800 */
[----:B------:R-:W-:Y:S02]  /*294f0*/  IMAD.MOV R2, RZ, RZ, -R3 ;  /* 0x000000ffff027224 */ /* 0x000fe400078e0a03 */
[----:B------:R-:W-:Y:S02]  /*29500*/  IMAD R5, R3, UR18, R12 ;  /* 0x0000001203057c24 */ /* 0x000fe4000f8e020c */
[----:B------:R-:W-:Y:S01]  /*29510*/  IMAD R13, R2, UR5, R13 ;  /* 0x00000005020d7c24 */ /* 0x000fe2000f8e020d */
[----:B------:R-:W-:Y:S01]  /*29520*/  ULDC UR5, c[0x0][0x610] ;  /* 0x0001840000057ab9 */ /* 0x000fe20000000800 */
[----:B------:R-:W-:Y:S01]  /*29530*/  LOP3.LUT R2, R11, UR4, RZ, 0xc0, !PT ;  /* 0x000000040b027c12 */ /* 0x000fe2000f8ec0ff */
[----:B------:R-:W-:Y:S01]  /*29540*/  IMAD R8, R5, UR5, R8 ;  /* 0x0000000505087c24 */ /* 0x000fe2000f8e0208 */
[----:B------:R-:W-:-:S03]  /*29550*/  ULDC UR5, c[0x0][0x600] ;  /* 0x0001800000057ab9 */ /* 0x000fc60000000800 */
[----:B------:R-:W-:Y:S02]  /*29560*/  IMAD R13, R13, UR5, R2 ;  /* 0x000000050d0d7c24 */ /* 0x000fe4000f8e0202 */
[----:B------:R-:W-:-:S03]  /*29570*/  IMAD.MOV.U32 R2, RZ, RZ, 0x1 ;  /* 0x00000001ff027424 */ /* 0x000fc600078e00ff */
[----:B------:R-:W-:Y:S02]  /*29580*/  SEL R4, R13, R8, !P4 ;  /* 0x000000080d047207 */ /* 0x000fe40006000000 */
[----:B------:R-:W-:-:S07]  /*29590*/  SEL R5, R8, R13, !P4 ;  /* 0x0000000d08057207 */ /* 0x000fce0006000000 */
.L_x_562:
[----:B------:R-:W-:Y:S05]  /*295a0*/  BSYNC B1 ;  /* 0x0000000000017941 */ /* 0x000fea0003800000 */
.L_x_561:
[----:B------:R-:W-:-:S13]  /*295b0*/  LOP3.LUT P1, RZ, R2, 0xff, RZ, 0xc0, !PT ;  /* 0x000000ff02ff7812 */ /* 0x000fda000782c0ff */
[----:B------:R-:W-:Y:S05]  /*295c0*/  @P1 BRA `(.L_x_565) ;  /* 0xfffffff4003c1947 */ /* 0x000fea000383ffff */
[----:B------:R-:W-:Y:S05]  /*295d0*/  BSYNC B0 ;  /* 0x0000000000007941 */ /* 0x000fea0003800000 */
.L_x_553:
[----:B------:R-:W-:-:S03]  /*295e0*/  UMOV UR5, 0xffffffff ;  /* 0xffffffff00057882 */ /* 0x000fc60000000000 */
[----:B------:R-:W-:Y:S05]  /*295f0*/  BRA.DIV UR5, `(.L_x_566) ;  /* 0x0000000605287947 */ /* 0x000fea000b800000 */
[----:B------:R-:W-:-:S13]  /*29600*/  ELECT P0, URZ, PT ;  /* 0x00000000003f782f */ /* 0x000fda0003800000 */
.L_x_580:
[----:B------:R-:W-:Y:S04]  /*29610*/  BSSY B0, `(.L_x_567) ;  /* 0x000002c000007945 */ /* 0x000fe80003800000 */
[----:B------:R-:W-:Y:S05]  /*29620*/  @!P0 BRA `(.L_x_568) ;  /* 0x0000000000a88947 */ /* 0x000fea0003800000 */
[----:B------:R-:W-:-:S04]  /*29630*/  ULOP3.LUT UR5, UR13, 0x2, URZ, 0xfc, !UPT ;  /* 0x000000020d057892 */ /* 0x000fc8000f8efc3f */
[----:B------:R-:W-:-:S06]  /*29640*/  UISETP.NE.AND UP0, UPT, UR5, 0x3, UPT ;  /* 0x000000030500788c */ /* 0x000fcc000bf05270 */
[----:B------:R-:W-:-:S13]  /*29650*/  PLOP3.LUT P0, PT, PT, PT, UP0, 0x80, 0x0 ;  /* 0x000000000000781c */ /* 0x000fda0003f0f008 */
[----:B------:R-:W-:Y:S05]  /*29660*/  @!P0 BRA `(.L_x_569) ;  /* 0x0000000000048947 */ /* 0x000fea0003800000 */
[----:B------:R-:W-:Y:S01]  /*29670*/  BPT.TRAP 0x1 ;  /* 0x000000040000795c */ /* 0x000fe20000300000 */
.L_x_569:
[----:B------:R-:W0:Y:S01]  /*29680*/  S2R R3, SR_CgaCtaId ;  /* 0x0000000000037919 */ /* 0x000e220000008800 */
[----:B------:R-:W-:-:S04]  /*29690*/  MOV R2, 0x400 ;  /* 0x0000040000027802 */ /* 0x000fc80000000f00 */
[----:B0-----:R-:W-:Y:S02]  /*296a0*/  LEA R3, R3, R2, 0x18 ;  /* 0x0000000203037211 */ /* 0x001fe400078ec0ff */
[----:B------:R-:W-:-:S03]  /*296b0*/  SHF.L.U32 R2, R0, 0x1f, RZ ;  /* 0x0000001f00027819 */ /* 0x000fc600000006ff */
[----:B------:R-:W-:-:S04]  /*296c0*/  VIADD R3, R3, 0x20 ;  /* 0x0000002003037836 */ /* 0x000fc80000000000 */
[----:B------:R-:W-:-:S04]  /*296d0*/  IMAD R5, R6, 0x8, R3 ;  /* 0x0000000806057824 */ /* 0x000fc800078e0203 */
[----:B------:R-:W0:Y:S02]  /*296e0*/  SYNCS.PHASECHK.TRANS64.TRYWAIT P0, [R5+URZ], R2 ;  /* 0x00000002050075a7 */ /* 0x000e24000800017f */
[----:B0-----:R-:W-:Y:S05]  /*296f0*/  @!P0 BRA `(.L_x_570) ;  /* 0x00000004000c8947 */ /* 0x001fea0003800000 */
.L_x_581:
[----:B------:R-:W-:-:S05]  /*29700*/  VIADD R6, R6, 0x1 ;  /* 0x0000000106067836 */ /* 0x000fca0000000000 */
[----:B------:R-:W-:-:S04]  /*29710*/  ISETP.NE.AND P0, PT, R6, 0x4, PT ;  /* 0x000000040600780c */ /* 0x000fc80003f05270 */
[----:B0-----:R-:W-:Y:S02]  /*29720*/  SEL R5, RZ, 0x1, P0 ;  /* 0x00000001ff057807 */ /* 0x001fe40000000000 */
[----:B------:R-:W-:Y:S02]  /*29730*/  SEL R6, R6, RZ, P0 ;  /* 0x000000ff06067207 */ /* 0x000fe40000000000 */
[----:B------:R-:W-:-:S03]  /*29740*/  LOP3.LUT R5, R0, R5, RZ, 0x3c, !PT ;  /* 0x0000000500057212 */ /* 0x000fc600078e3cff */
[----:B------:R-:W-:Y:S01]  /*29750*/  IMAD R7, R6, 0x8, R3 ;  /* 0x0000000806077824 */ /* 0x000fe200078e0203 */
[----:B------:R-:W-:-:S04]  /*29760*/  SHF.L.U32 R0, R5, 0x1f, RZ ;  /* 0x0000001f05007819 */ /* 0x000fc800000006ff */
[----:B------:R-:W0:Y:S02]  /*29770*/  SYNCS.PHASECHK.TRANS64.TRYWAIT P0, [R7+URZ], R0 ;  /* 0x00000000070075a7 */ /* 0x000e24000800017f */
[----:B0-----:R-:W-:Y:S05]  /*29780*/  @!P0 BRA `(.L_x_571) ;  /* 0x0000000000fc8947 */ /* 0x001fea0003800000 */
.L_x_582:
[----:B0-----:R-:W-:-:S05]  /*29790*/  VIADD R0, R6, 0x1 ;  /* 0x0000000106007836 */ /* 0x001fca0000000000 */
[----:B------:R-:W-:-:S04]  /*297a0*/  ISETP.NE.AND P0, PT, R0, 0x4, PT ;  /* 0x000000040000780c */ /* 0x000fc80003f05270 */
[----:B------:R-:W-:Y:S02]  /*297b0*/  SEL R2, RZ, 0x1, P0 ;  /* 0x00000001ff027807 */ /* 0x000fe40000000000 */
[----:B------:R-:W-:Y:S02]  /*297c0*/  SEL R4, R0, RZ, P0 ;  /* 0x000000ff00047207 */ /* 0x000fe40000000000 */
[----:B------:R-:W-:-:S03]  /*297d0*/  LOP3.LUT R5, R5, R2, RZ, 0x3c, !PT ;  /* 0x0000000205057212 */ /* 0x000fc600078e3cff */
[----:B------:R-:W-:Y:S01]  /*297e0*/  IMAD R7, R4, 0x8, R3 ;  /* 0x0000000804077824 */ /* 0x000fe200078e0203 */
[----:B------:R-:W-:-:S04]  /*297f0*/  SHF.L.U32 R0, R5, 0x1f, RZ ;  /* 0x0000001f05007819 */ /* 0x000fc800000006ff */
[----:B------:R-:W0:Y:S02]  /*29800*/  SYNCS.PHASECHK.TRANS64.TRYWAIT P0, [R7+URZ], R0 ;  /* 0x00000000070075a7 */ /* 0x000e24000800017f */
[----:B0-----:R-:W-:Y:S05]  /*29810*/  @!P0 BRA `(.L_x_572) ;  /* 0x0000000000ec8947 */ /* 0x001fea0003800000 */
.L_x_583:
[----:B0-----:R-:W-:-:S05]  /*29820*/  VIADD R0, R4, 0x1 ;  /* 0x0000000104007836 */ /* 0x001fca0000000000 */
[----:B------:R-:W-:-:S04]  /*29830*/  ISETP.NE.AND P0, PT, R0, 0x4, PT ;  /* 0x000000040000780c */ /* 0x000fc80003f05270 */
[----:B------:R-:W-:Y:S02]  /*29840*/  SEL R2, RZ, 0x1, P0 ;  /* 0x00000001ff027807 */ /* 0x000fe40000000000 */
[----:B------:R-:W-:Y:S02]  /*29850*/  SEL R0, R0, RZ, P0 ;  /* 0x000000ff00007207 */ /* 0x000fe40000000000 */
[----:B------:R-:W-:-:S03]  /*29860*/  LOP3.LUT R2, R5, R2, RZ, 0x3c, !PT ;  /* 0x0000000205027212 */ /* 0x000fc600078e3cff */
[----:B------:R-:W-:Y:S01]  /*29870*/  IMAD R3, R0, 0x8, R3 ;  /* 0x0000000800037824 */ /* 0x000fe200078e0203 */
[----:B------:R-:W-:-:S07]  /*29880*/  SHF.L.U32 R0, R2, 0x1f, RZ ;  /* 0x0000001f02007819 */ /* 0x000fce00000006ff */
.L_x_573:
[----:B0-----:R0:W1:Y:S02]  /*29890*/  SYNCS.PHASECHK.TRANS64.TRYWAIT P0, [R3+URZ], R0 ;  /* 0x00000000030075a7 */ /* 0x001064000800017f */
[----:B-1----:R-:W-:Y:S05]  /*298a0*/  @!P0 NANOSLEEP.SYNCS 0x989680 ;  /* 0x009896800000895d */ /* 0x002fea0003900000 */
[----:B------:R-:W1:Y:S02]  /*298b0*/  @!P0 SYNCS.PHASECHK.TRANS64 P0, [R3+URZ], R0 ;  /* 0x00000000030085a7 */ /* 0x000e64000800007f */
[----:B-1----:R-:W-:Y:S05]  /*298c0*/  @!P0 BRA `(.L_x_573) ;  /* 0xfffffffc00f08947 */ /* 0x002fea000383ffff */
.L_x_568:
[----:B------:R-:W-:Y:S05]  /*298d0*/  BSYNC B0 ;  /* 0x0000000000007941 */ /* 0x000fea0003800000 */
.L_x_567:
[----:B------:R-:W-:Y:S05]  /*298e0*/  EXIT ;  /* 0x000000000000794d */ /* 0x000fea0003800000 */
.L_x_17:
[----:B-1----:R-:W-:-:S04]  /*298f0*/  IMAD.U32 R3, RZ, RZ, UR6 ;  /* 0x00000006ff037e24 */ /* 0x002fc8000f8e00ff */
[----:B------:R1:W3:Y:S03]  /*29900*/  SYNCS.PHASECHK.TRANS64.TRYWAIT P0, [R3+URZ], R0 ;  /* 0x00000000030075a7 */ /* 0x0002e6000800017f */
[----:B---3--:R-:W-:Y:S05]  /*29910*/  @!P0 NANOSLEEP.SYNCS 0x989680 ;  /* 0x009896800000895d */ /* 0x008fea0003900000 */
[----:B------:R-:W3:Y:S02]  /*29920*/  @!P0 SYNCS.PHASECHK.TRANS64 P0, [R3+URZ], R0 ;  /* 0x00000000030085a7 */ /* 0x000ee4000800007f */
[----:B---3--:R-:W-:Y:S05]  /*29930*/  @!P0 BRA `(.L_x_17) ;  /* 0xfffffffc00ec8947 */ /* 0x008fea000383ffff */
[----:B------:R-:W-:Y:S05]  /*29940*/  BRA `(.L_x_16) ;  /* 0xfffffd9000707947 */ /* 0x000fea000383ffff */
.L_x_23:
[----:B-----5:R1:W-:Y:S02]  /*29950*/  STL [R1+0x468], R2 ;  /* 0x0004680201007387 */ /* 0x0203e40000100800 */
[----:B-1----:R-:W-:-:S04]  /*29960*/  IMAD.U32 R2, RZ, RZ, UR16 ;  /* 0x00000010ff027e24 */ /* 0x002fc8000f8e00ff */
[----:B------:R1:W3:Y:S03]  /*29970*/  SYNCS.PHASECHK.TRANS64.TRYWAIT P0, [R2+URZ], R0 ;  /* 0x00000000020075a7 */ /* 0x0002e6000800017f */
[----:B---3--:R-:W-:Y:S05]  /*29980*/  @!P0 NANOSLEEP.SYNCS 0x989680 ;  /* 0x009896800000895d */ /* 0x008fea0003900000 */
[----:B------:R1:W3:Y:S02]  /*29990*/  @!P0 SYNCS.PHASECHK.TRANS64 P0, [R2+URZ], R0 ;  /* 0x00000000020085a7 */ /* 0x0002e4000800007f */
[----:B-1----:R1:W5:Y:S02]  /*299a0*/  LDL.LU R2, [R1+0x468] ;  /* 0x0004680001027983 */ /* 0x0023640000300800 */
[----:B-1-3--:R-:W-:Y:S05]  /*299b0*/  @!P0 BRA `(.L_x_23) ;  /* 0xfffffffc00e48947 */ /* 0x00afea000383ffff */
[----:B------:R-:W-:Y:S05]  /*299c0*/  BRA `(.L_x_22) ;  /* 0xfffffdf400247947 */ /* 0x000fea000383ffff */
.L_x_554:
[----:B------:R-:W-:Y:S01]  /*299d0*/  BSSY B1, `(.L_x_574) ;  /* 0x0000006000017945 */ /* 0x000fe20003800000 */
[----:B------:R-:W-:-:S07]  /*299e0*/  IMAD.MOV.U32 R2, RZ, RZ, -0x1 ;  /* 0xffffffffff027424 */ /* 0x000fce00078e00ff */
[----:B------:R-:W-:Y:S05]  /*299f0*/  WARPSYNC.COLLECTIVE R2, `(.L_x_575) ;  /* 0x00000000020c7348 */ /* 0x000fea0003c00000 */
[----:B------:R-:W-:Y:S02]  /*29a00*/  ELECT P1, UR62, PT ;  /* 0x00000000003e782f */ /* 0x000fe40003820000 */
[----:B------:R-:W-:Y:S01]  /*29a10*/  MOV R2, UR62 ;  /* 0x0000003e00027c02 */ /* 0x000fe20008000f00 */
[----:B------:R-:W-:Y:S10]  /*29a20*/  ENDCOLLECTIVE ;  /* 0x000000000000791b */ /* 0x000ff40003800000 */
.L_x_575:
[----:B------:R-:W-:Y:S05]  /*29a30*/  BSYNC B1 ;  /* 0x0000000000017941 */ /* 0x000fea0003800000 */
.L_x_574:
[----:B------:R-:W-:Y:S05]  /*29a40*/  BRA `(.L_x_576) ;  /* 0xfffffff000287947 */ /* 0x000fea000383ffff */
.L_x_557:
[----:B-1----:R1:W2:Y:S02]  /*29a50*/  SYNCS.PHASECHK.TRANS64.TRYWAIT P1, [R16+URZ+0x20], R11 ;  /* 0x0000200b100075a7 */ /* 0x0022a4000802017f */
[----:B--2---:R-:W-:Y:S05]  /*29a60*/  @!P1 NANOSLEEP.SYNCS 0x989680 ;  /* 0x009896800000995d */ /* 0x004fea0003900000 */
[----:B------:R-:W2:Y:S02]  /*29a70*/  @!P1 SYNCS.PHASECHK.TRANS64 P1, [R16+URZ+0x20], R11 ;  /* 0x0000200b100095a7 */ /* 0x000ea4000802007f */
[----:B--2---:R-:W-:Y:S05]  /*29a80*/  @!P1 BRA `(.L_x_557) ;  /* 0xfffffffc00f09947 */ /* 0x004fea000383ffff */
[----:B------:R-:W-:Y:S05]  /*29a90*/  BRA `(.L_x_577) ;  /* 0xfffffff0005c7947 */ /* 0x000fea000383ffff */
.L_x_566:
[----:B------:R-:W-:Y:S01]  /*29aa0*/  BSSY B0, `(.L_x_578) ;  /* 0x0000006000007945 */ /* 0x000fe20003800000 */
[----:B------:R-:W-:-:S07]  /*29ab0*/  IMAD.MOV.U32 R2, RZ, RZ, -0x1 ;  /* 0xffffffffff027424 */ /* 0x000fce00078e00ff */
[----:B------:R-:W-:Y:S05]  /*29ac0*/  WARPSYNC.COLLECTIVE R2, `(.L_x_579) ;  /* 0x00000000020c7348 */ /* 0x000fea0003c00000 */
[----:B------:R-:W-:Y:S02]  /*29ad0*/  ELECT P1, UR62, PT ;  /* 0x00000000003e782f */ /* 0x000fe40003820000 */
[----:B------:R-:W-:Y:S01]  /*29ae0*/  MOV R2, UR62 ;  /* 0x0000003e00027c02 */ /* 0x000fe20008000f00 */
[----:B------:R-:W-:Y:S10]  /*29af0*/  ENDCOLLECTIVE ;  /* 0x000000000000791b */ /* 0x000ff40003800000 */
.L_x_579:
[----:B------:R-:W-:Y:S05]  /*29b00*/  BSYNC B0 ;  /* 0x0000000000007941 */ /* 0x000fea0003800000 */
.L_x_578:
[----:B------:R-:W-:Y:S01]  /*29b10*/  PLOP3.LUT P0, PT, P1, PT, PT, 0x80, 0x0 ;  /* 0x000000000000781c */ /* 0x000fe20000f0f070 */
[----:B------:R-:W-:-:S12]  /*29b20*/  BRA `(.L_x_580) ;  /* 0xfffffff800b87947 */ /* 0x000fd8000383ffff */
.L_x_570:
[----:B0-----:R0:W1:Y:S02]  /*29b30*/  SYNCS.PHASECHK.TRANS64.TRYWAIT P0, [R5+URZ], R2 ;  /* 0x00000002050075a7 */ /* 0x001064000800017f */
[----:B-1----:R-:W-:Y:S05]  /*29b40*/  @!P0 NANOSLEEP.SYNCS 0x989680 ;  /* 0x009896800000895d */ /* 0x002fea0003900000 */
[----:B------:R-:W1:Y:S02]  /*29b50*/  @!P0 SYNCS.PHASECHK.TRANS64 P0, [R5+URZ], R2 ;  /* 0x00000002050085a7 */ /* 0x000e64000800007f */
[----:B-1----:R-:W-:Y:S05]  /*29b60*/  @!P0 BRA `(.L_x_570) ;  /* 0xfffffffc00f08947 */ /* 0x002fea000383ffff */
[----:B------:R-:W-:Y:S05]  /*29b70*/  BRA `(.L_x_581) ;  /* 0xfffffff800e07947 */ /* 0x000fea000383ffff */
.L_x_571:
[----:B0-----:R0:W1:Y:S02]  /*29b80*/  SYNCS.PHASECHK.TRANS64.TRYWAIT P0, [R7+URZ], R0 ;  /* 0x00000000070075a7 */ /* 0x001064000800017f */
[----:B-1----:R-:W-:Y:S05]  /*29b90*/  @!P0 NANOSLEEP.SYNCS 0x989680 ;  /* 0x009896800000895d */ /* 0x002fea0003900000 */
[----:B------:R-:W1:Y:S02]  /*29ba0*/  @!P0 SYNCS.PHASECHK.TRANS64 P0, [R7+URZ], R0 ;  /* 0x00000000070085a7 */ /* 0x000e64000800007f */
[----:B-1----:R-:W-:Y:S05]  /*29bb0*/  @!P0 BRA `(.L_x_571) ;  /* 0xfffffffc00f08947 */ /* 0x002fea000383ffff */
[----:B------:R-:W-:Y:S05]  /*29bc0*/  BRA `(.L_x_582) ;  /* 0xfffffff800f07947 */ /* 0x000fea000383ffff */
.L_x_572:
[----:B0-----:R0:W1:Y:S02]  /*29bd0*/  SYNCS.PHASECHK.TRANS64.TRYWAIT P0, [R7+URZ], R0 ;  /* 0x00000000070075a7 */ /* 0x001064000800017f */
[----:B-1----:R-:W-:Y:S05]  /*29be0*/  @!P0 NANOSLEEP.SYNCS 0x989680 ;  /* 0x009896800000895d */ /* 0x002fea0003900000 */
[----:B------:R-:W1:Y:S02]  /*29bf0*/  @!P0 SYNCS.PHASECHK.TRANS64 P0, [R7+URZ], R0 ;  /* 0x00000000070085a7 */ /* 0x000e64000800007f */
[----:B-1----:R-:W-:Y:S05]  /*29c00*/  @!P0 BRA `(.L_x_572) ;  /* 0xfffffffc00f08947 */ /* 0x002fea000383ffff */
[----:B------:R-:W-:Y:S05]  /*29c10*/  BRA `(.L_x_583) ;  /* 0xfffffffc00007947 */ /* 0x000fea000383ffff */
.L_x_584:
[----:B------:R-:W-:-:S00]  /*29c20*/  BRA `(.L_x_584) ;  /* 0xfffffffc00fc7947 */ /* 0x000fc0000383ffff */
[----:B------:R-:W-:-:S00]  /*29c30*/  NOP ;  /* 0x0000000000007918 */ /* 0x000fc00000000000 */
        /* <DEDUP_REMOVED lines=12> */
.L_x_585:


//--------------------- .nv.shared._ZN7cutlass13device_kernelINS_4gemm6kernel13GemmUniversalIN4cute5tupleIJiiiiEEENS1_10collective13CollectiveMmaINS1_37MainloopSm90TmaGmmaWarpSpecializedFP8ILi4ENS5_IJNS4_1CILi1EEESB_SB_EEENS1_35KernelTmaWarpSpecializedCooperativeEEENS5_IJNSA_ILi256EEESF_NSA_ILi128EEEEEENS_12float_e5m2_tENS5_IJlSB_lEEESI_SJ_NS4_8TiledMMAINS4_8MMA_AtomIJNS4_4SM904GMMA31MMA_64x256x32_F32E5M2E5M2_SS_TNILNSN_7ScaleInE1ELSP_1EEEEEENS4_6LayoutINS5_IJNSA_ILi2EEESB_SB_EEENS5_IJSB_NSA_ILi0EEESV_EEEEENS5_IJNS4_10UnderscoreESY_SY_EEEEENS4_13SM90_TMA_LOADENS4_14ComposedLayoutINS4_7SwizzleILi3ELi4ELi3EEENS4_18smem_ptr_flag_bitsILi8EEENSS_INS5_IJNSA_ILi8EEESG_EEENS5_IJSG_SB_EEEEEEEvNS4_8identityES11_S1B_vS1C_EENS_8epilogue10collective6detail29Sm90TmaWarpSpecializedAdapterINS1F_15DefaultEpilogueISI_SJ_SJ_NS1E_6thread17LinearCombinationISI_Li1EffLNS1J_9ScaleType4KindE0ELNS_15FloatRoundStyleE2ESI_EENS1_15EpilogueDefaultEEEEEvvEEEEvNT_6ParamsE --------------------------
	.section	.nv.shared._ZN7cutlass13device_kernelINS_4gemm6kernel13GemmUniversalIN4cute5tupleIJiiiiEEENS1_10collective13CollectiveMmaINS1_37MainloopSm90TmaGmmaWarpSpecializedFP8ILi4ENS5_IJNS4_1CILi1EEESB_SB_EEENS1_35KernelTmaWarpSpecializedCooperativeEEENS5_IJNSA_ILi256EEESF_NSA_ILi128EEEEEENS_12float_e5m2_tENS5_IJlSB_lEEESI_SJ_NS4_8TiledMMAINS4_8MMA_AtomIJNS4_4SM904GMMA31MMA_64x256x32_F32E5M2E5M2_SS_TNILNSN_7ScaleInE1ELSP_1EEEEEENS4_6LayoutINS5_IJNSA_ILi2EEESB_SB_EEENS5_IJSB_NSA_ILi0EEESV_EEEEENS5_IJNS4_10UnderscoreESY_SY_EEEEENS4_13SM90_TMA_LOADENS4_14ComposedLayoutINS4_7SwizzleILi3ELi4ELi3EEENS4_18smem_ptr_flag_bitsILi8EEENSS_INS5_IJNSA_ILi8EEESG_EEENS5_IJSG_SB_EEEEEEEvNS4_8identityES11_S1B_vS1C_EENS_8epilogue10collective6detail29Sm90TmaWarpSpecializedAdapterINS1F_15DefaultEpilogueISI_SJ_SJ_NS1E_6thread17LinearCombinationISI_Li1EffLNS1J_9ScaleType4KindE0ELNS_15FloatRoundStyleE2ESI_EENS1_15EpilogueDefaultEEEEEvvEEEEvNT_6ParamsE,"aw",@nobits
	.sectionflags	@""
	.align	16
	.zero		1024


//--------------------- .nv.shared.reserved.0     --------------------------
	.section	.nv.shared.reserved.0,"aw",@nobits
	.weak		__nv_reservedSMEM_offset_0_alias
	.size		__nv_reservedSMEM_offset_0_alias, 0, 0
	.other		__nv_reservedSMEM_offset_0_alias,@"STO_CUDA_RESERVED_SHARED STV_DEFAULT"
__nv_reservedSMEM_offset_0_alias:
	.zero		0


//--------------------- .nv.global                --------------------------
	.section	.nv.global,"aw",@nobits
.nv.global:
	.type		_ZN39_INTERNAL_5d233172_4_k_cu_4317ade8_48334cute1_E,@object
	.size		_ZN39_INTERNAL_5d233172_4_k_cu_4317ade8_48334cute1_E,(_ZN39_INTERNAL_5d233172_4_k_cu_4317ade8_48334cuda3std3__45__cpo6cbeginE - _ZN39_INTERNAL_5d233172_4_k_cu_4317ade8_48334cute1_E)
_ZN39_INTERNAL_5d233172_4_k_cu_4317ade8_48334cute1_E:
	.zero		1
	.type		_ZN39_INTERNAL_5d233172_4_k_cu_4317ade8_48334cuda3std3__45__cpo6cbeginE,@object
	.size		_ZN39_INTERNAL_5d233172_4_k_cu_4317ade8_48334cuda3std3__45__cpo6cbeginE,(_ZN39_INTERNAL_5d233172_4_k_cu_4317ade8_48334cuda3std3__48in_placeE - _ZN39_INTERNAL_5d233172_4_k_cu_4317ade8_48334cuda3std3__45__cpo6cbeginE)
_ZN39_INTERNAL_5d233172_4_k_cu_4317ade8_48334cuda3std3__45__cpo6cbeginE:
	.zero		1
	.type		_ZN39_INTERNAL_5d233172_4_k_cu_4317ade8_48334cuda3std3__48in_placeE,@object
	.size		_ZN39_INTERNAL_5d233172_4_k_cu_4317ade8_48334cuda3std3__48in_placeE,(_ZN39_INTERNAL_5d233172_4_k_cu_4317ade8_48334cuda3std6ranges3__45__cpo9iter_moveE - _ZN39_INTERNAL_5d233172_4_k_cu_4317ade8_48334cuda3std3__48in_placeE)
_ZN39_INTERNAL_5d233172_4_k_cu_4317ade8_48334cuda3std3__48in_placeE:
	.zero		1
	.type		_ZN39_INTERNAL_5d233172_4_k_cu_4317ade8_48334cuda3std6ranges3__45__cpo9iter_moveE,@object
	.size		_ZN39_INTERNAL_5d233172_4_k_cu_4317ade8_48334cuda3std6ranges3__45__cpo9iter_moveE,(_ZN39_INTERNAL_5d233172_4_k_cu_4317ade8_48334cuda3std3__45__cpo5beginE - _ZN39_INTERNAL_5d233172_4_k_cu_4317ade8_48334cuda3std6ranges3__45__cpo9iter_moveE)
_ZN39_INTERNAL_5d233172_4_k_cu_4317ade8_48334cuda3std6ranges3__45__cpo9iter_moveE:
	.zero		1
	.type		_ZN39_INTERNAL_5d233172_4_k_cu_4317ade8_48334cuda3std3__45__cpo5beginE,@object
	.size		_ZN39_INTERNAL_5d233172_4_k_cu_4317ade8_48334cuda3std3__45__cpo5beginE,(_ZN39_INTERNAL_5d233172_4_k_cu_4317ade8_48334cuda3std3__441_GLOBAL__N__5d233172_4_k_cu_4317ade8_48336ignoreE - _ZN39_INTERNAL_5d233172_4_k_cu_4317ade8_48334cuda3std3__45__cpo5beginE)
_ZN39_INTERNAL_5d233172_4_k_cu_4317ade8_48334cuda3std3__45__cpo5beginE:
	.zero		1
	.type		_ZN39_INTERNAL_5d233172_4_k_cu_4317ade8_48334cuda3std3__441_GLOBAL__N__5d233172_4_k_cu_4317ade8_48336ignoreE,@object
	.size		_ZN39_INTERNAL_5d233172_4_k_cu_4317ade8_48334cuda3std3__441_GLOBAL__N__5d233172_4_k_cu_4317ade8_48336ignoreE,(_ZN39_INTERNAL_5d233172_4_k_cu_4317ade8_48334cute7productE - _ZN39_INTERNAL_5d233172_4_k_cu_4317ade8_48334cuda3std3__441_GLOBAL__N__5d233172_4_k_cu_4317ade8_48336ignoreE)
_ZN39_INTERNAL_5d233172_4_k_cu_4317ade8_48334cuda3std3__441_GLOBAL__N__5d233172_4_k_cu_4317ade8_48336ignoreE:
	.zero		1
	.type		_ZN39_INTERNAL_5d233172_4_k_cu_4317ade8_48334cute7productE,@object
	.size		_ZN39_INTERNAL_5d233172_4_k_cu_4317ade8_48334cute7productE,(_ZN39_INTERNAL_5d233172_4_k_cu_4317ade8_48334cuda3std3__45__cpo3endE - _ZN39_INTERNAL_5d233172_4_k_cu_4317ade8_48334cute7productE)
_ZN39_INTERNAL_5d233172_4_k_cu_4317ade8_48334cute7productE:
	.zero		1
	.type		_ZN39_INTERNAL_5d233172_4_k_cu_4317ade8_48334cuda3std3__45__cpo3endE,@object
	.size		_ZN39_INTERNAL_5d233172_4_k_cu_4317ade8_48334cuda3std3__45__cpo3endE,(_ZN39_INTERNAL_5d233172_4_k_cu_4317ade8_48334cuda3std3__419piecewise_constructE - _ZN39_INTERNAL_5d233172_4_k_cu_4317ade8_48334cuda3std3__45__cpo3endE)
_ZN39_INTERNAL_5d233172_4_k_cu_4317ade8_48334cuda3std3__45__cpo3endE:
	.zero		1
	.type		_ZN39_INTERNAL_5d233172_4_k_cu_4317ade8_48334cuda3std3__419piecewise_constructE,@object
	.size		_ZN39_INTERNAL_5d233172_4_k_cu_4317ade8_48334cuda3std3__419piecewise_constructE,(_ZN39_INTERNAL_5d233172_4_k_cu_4317ade8_48334cuda3std3__45__cpo4cendE - _ZN39_INTERNAL_5d233172_4_k_cu_4317ade8_48334cuda3std3__419piecewise_constructE)
_ZN39_INTERNAL_5d233172_4_k_cu_4317ade8_48334cuda3std3__419piecewise_constructE:
	.zero		1
	.type		_ZN39_INTERNAL_5d233172_4_k_cu_4317ade8_48334cuda3std3__45__cpo4cendE,@object
	.size		_ZN39_INTERNAL_5d233172_4_k_cu_4317ade8_48334cuda3std3__45__cpo4cendE,(_ZN39_INTERNAL_5d233172_4_k_cu_4317ade8_48334cuda3std6ranges3__45__cpo4swapE - _ZN39_INTERNAL_5d233172_4_k_cu_4317ade8_48334cuda3std3__45__cpo4cendE)
_ZN39_INTERNAL_5d233172_4_k_cu_4317ade8_48334cuda3std3__45__cpo4cendE:
	.zero		1
	.type		_ZN39_INTERNAL_5d233172_4_k_cu_4317ade8_48334cuda3std6ranges3__45__cpo4swapE,@object
	.size		_ZN39_INTERNAL_5d233172_4_k_cu_4317ade8_48334cuda3std6ranges3__45__cpo4swapE,(.L_7 - _ZN39_INTERNAL_5d233172_4_k_cu_4317ade8_48334cuda3std6ranges3__45__cpo4swapE)
_ZN39_INTERNAL_5d233172_4_k_cu_4317ade8_48334cuda3std6ranges3__45__cpo4swapE:
	.zero		1
.L_7:


//--------------------- .nv.constant0._ZN7cutlass13device_kernelINS_4gemm6kernel13GemmUniversalIN4cute5tupleIJiiiiEEENS1_10collective13CollectiveMmaINS1_37MainloopSm90TmaGmmaWarpSpecializedFP8ILi4ENS5_IJNS4_1CILi1EEESB_SB_EEENS1_35KernelTmaWarpSpecializedCooperativeEEENS5_IJNSA_ILi256EEESF_NSA_ILi128EEEEEENS_12float_e5m2_tENS5_IJlSB_lEEESI_SJ_NS4_8TiledMMAINS4_8MMA_AtomIJNS4_4SM904GMMA31MMA_64x256x32_F32E5M2E5M2_SS_TNILNSN_7ScaleInE1ELSP_1EEEEEENS4_6LayoutINS5_IJNSA_ILi2EEESB_SB_EEENS5_IJSB_NSA_ILi0EEESV_EEEEENS5_IJNS4_10UnderscoreESY_SY_EEEEENS4_13SM90_TMA_LOADENS4_14ComposedLayoutINS4_7SwizzleILi3ELi4ELi3EEENS4_18smem_ptr_flag_bitsILi8EEENSS_INS5_IJNSA_ILi8EEESG_EEENS5_IJSG_SB_EEEEEEEvNS4_8identityES11_S1B_vS1C_EENS_8epilogue10collective6detail29Sm90TmaWarpSpecializedAdapterINS1F_15DefaultEpilogueISI_SJ_SJ_NS1E_6thread17LinearCombinationISI_Li1EffLNS1J_9ScaleType4KindE0ELNS_15FloatRoundStyleE2ESI_EENS1_15EpilogueDefaultEEEEEvvEEEEvNT_6ParamsE --------------------------
	.section	.nv.constant0._ZN7cutlass13device_kernelINS_4gemm6kernel13GemmUniversalIN4cute5tupleIJiiiiEEENS1_10collective13CollectiveMmaINS1_37MainloopSm90TmaGmmaWarpSpecializedFP8ILi4ENS5_IJNS4_1CILi1EEESB_SB_EEENS1_35KernelTmaWarpSpecializedCooperativeEEENS5_IJNSA_ILi256EEESF_NSA_ILi128EEEEEENS_12float_e5m2_tENS5_IJlSB_lEEESI_SJ_NS4_8TiledMMAINS4_8MMA_AtomIJNS4_4SM904GMMA31MMA_64x256x32_F32E5M2E5M2_SS_TNILNSN_7ScaleInE1ELSP_1EEEEEENS4_6LayoutINS5_IJNSA_ILi2EEESB_SB_EEENS5_IJSB_NSA_ILi0EEESV_EEEEENS5_IJNS4_10UnderscoreESY_SY_EEEEENS4_13SM90_TMA_LOADENS4_14ComposedLayoutINS4_7SwizzleILi3ELi4ELi3EEENS4_18smem_ptr_flag_bitsILi8EEENSS_INS5_IJNSA_ILi8EEESG_EEENS5_IJSG_SB_EEEEEEEvNS4_8identityES11_S1B_vS1C_EENS_8epilogue10collective6detail29Sm90TmaWarpSpecializedAdapterINS1F_15DefaultEpilogueISI_SJ_SJ_NS1E_6thread17LinearCombinationISI_Li1EffLNS1J_9ScaleType4KindE0ELNS_15FloatRoundStyleE2ESI_EENS1_15EpilogueDefaultEEEEEvvEEEEvNT_6ParamsE,"a",@progbits
	.sectionflags	@""
	.align	4
.nv.constant0._ZN7cutlass13device_kernelINS_4gemm6kernel13GemmUniversalIN4cute5tupleIJiiiiEEENS1_10collective13CollectiveMmaINS1_37MainloopSm90TmaGmmaWarpSpecializedFP8ILi4ENS5_IJNS4_1CILi1EEESB_SB_EEENS1_35KernelTmaWarpSpecializedCooperativeEEENS5_IJNSA_ILi256EEESF_NSA_ILi128EEEEEENS_12float_e5m2_tENS5_IJlSB_lEEESI_SJ_NS4_8TiledMMAINS4_8MMA_AtomIJNS4_4SM904GMMA31MMA_64x256x32_F32E5M2E5M2_SS_TNILNSN_7ScaleInE1ELSP_1EEEEEENS4_6LayoutINS5_IJNSA_ILi2EEESB_SB_EEENS5_IJSB_NSA_ILi0EEESV_EEEEENS5_IJNS4_10UnderscoreESY_SY_EEEEENS4_13SM90_TMA_LOADENS4_14ComposedLayoutINS4_7SwizzleILi3ELi4ELi3EEENS4_18smem_ptr_flag_bitsILi8EEENSS_INS5_IJNSA_ILi8EEESG_EEENS5_IJSG_SB_EEEEEEEvNS4_8identityES11_S1B_vS1C_EENS_8epilogue10collective6detail29Sm90TmaWarpSpecializedAdapterINS1F_15DefaultEpilogueISI_SJ_SJ_NS1E_6thread17LinearCombinationISI_Li1EffLNS1J_9ScaleType4KindE0ELNS_15FloatRoundStyleE2ESI_EENS1_15EpilogueDefaultEEEEEvvEEEEvNT_6ParamsE:
	.zero		1664


//--------------------- SYMBOLS --------------------------

	.type		.nv.reservedSmem.offset0,@object
	.size		.nv.reservedSmem.offset0,0x4
